//
// Generated by NVIDIA NVVM Compiler
//
// Compiler Build ID: CL-36424714
// Cuda compilation tools, release 13.0, V13.0.88
// Based on NVVM 20.0.0
//

.version 9.0
.target sm_100
.address_size 64

	// .globl	mdatatemp
.global .align 4 .b8 __cudart_i2opi_f[24] = {65, 144, 67, 60, 153, 149, 98, 219, 192, 221, 52, 245, 209, 87, 39, 252, 41, 21, 68, 78, 110, 131, 249, 162};

.visible .entry mdatatemp(
	.param .u64 .ptr .align 1 mdatatemp_param_0,
	.param .u64 .ptr .align 1 mdatatemp_param_1,
	.param .u64 .ptr .align 1 mdatatemp_param_2,
	.param .u64 .ptr .align 1 mdatatemp_param_3,
	.param .u64 .ptr .align 1 mdatatemp_param_4,
	.param .u64 .ptr .align 1 mdatatemp_param_5,
	.param .u64 .ptr .align 1 mdatatemp_param_6,
	.param .u64 .ptr .align 1 mdatatemp_param_7,
	.param .u64 .ptr .align 1 mdatatemp_param_8,
	.param .f32 mdatatemp_param_9,
	.param .f32 mdatatemp_param_10,
	.param .u32 mdatatemp_param_11
)
{
	.local .align 4 .b8 	__local_depot0[28];
	.reg .b64 	%SP;
	.reg .b64 	%SPL;
	.reg .pred 	%p<50>;
	.reg .b32 	%r<241>;
	.reg .b32 	%f<145>;
	.reg .b64 	%rd<146>;
	.reg .b64 	%fd<13>;

	mov.u64 	%SPL, __local_depot0;
	ld.param.u64 	%rd44, [mdatatemp_param_0];
	ld.param.u64 	%rd47, [mdatatemp_param_3];
	ld.param.u64 	%rd48, [mdatatemp_param_4];
	ld.param.u64 	%rd49, [mdatatemp_param_5];
	ld.param.u64 	%rd50, [mdatatemp_param_6];
	ld.param.u64 	%rd51, [mdatatemp_param_7];
	ld.param.u64 	%rd52, [mdatatemp_param_8];
	ld.param.f32 	%f25, [mdatatemp_param_9];
	ld.param.f32 	%f26, [mdatatemp_param_10];
	ld.param.u32 	%r79, [mdatatemp_param_11];
	add.u64 	%rd1, %SPL, 0;
	mov.u32 	%r80, %ctaid.y;
	mov.u32 	%r81, %nctaid.x;
	mov.u32 	%r82, %ctaid.x;
	mad.lo.s32 	%r83, %r80, %r81, %r82;
	mov.u32 	%r84, %ntid.x;
	mov.u32 	%r85, %tid.x;
	mad.lo.s32 	%r1, %r83, %r84, %r85;
	setp.ge.s32 	%p1, %r1, %r79;
	@%p1 bra 	$L__BB0_50;
	mul.f32 	%f1, %f25, %f26;
	mul.f32 	%f27, %f1, 0f3F22F983;
	cvt.rni.s32.f32 	%r240, %f27;
	cvt.rn.f32.s32 	%f28, %r240;
	fma.rn.f32 	%f29, %f28, 0fBFC90FDA, %f1;
	fma.rn.f32 	%f30, %f28, 0fB3A22168, %f29;
	fma.rn.f32 	%f144, %f28, 0fA7C234C5, %f30;
	abs.f32 	%f3, %f1;
	setp.ltu.f32 	%p2, %f3, 0f47CE4780;
	mov.u32 	%r220, %r240;
	mov.f32 	%f139, %f144;
	@%p2 bra 	$L__BB0_9;
	setp.neu.f32 	%p3, %f3, 0f7F800000;
	@%p3 bra 	$L__BB0_4;
	mov.f32 	%f33, 0f00000000;
	mul.rn.f32 	%f139, %f1, %f33;
	mov.b32 	%r220, 0;
	bra.uni 	$L__BB0_9;
$L__BB0_4:
	mov.b32 	%r3, %f1;
	mov.b64 	%rd130, 0;
	mov.b32 	%r217, 0;
	mov.u64 	%rd128, __cudart_i2opi_f;
	shl.b32 	%r88, %r3, 8;
	or.b32  	%r89, %r88, -2147483648;
	mov.u64 	%rd129, %rd1;
$L__BB0_5:
	.pragma "nounroll";
	ld.global.nc.u32 	%r87, [%rd128];
	mad.wide.u32 	%rd56, %r87, %r89, %rd130;
	shr.u64 	%rd130, %rd56, 32;
	st.local.u32 	[%rd129], %rd56;
	add.s32 	%r217, %r217, 1;
	add.s64 	%rd129, %rd129, 4;
	add.s64 	%rd128, %rd128, 4;
	setp.ne.s32 	%p4, %r217, 6;
	@%p4 bra 	$L__BB0_5;
	shr.u32 	%r90, %r3, 23;
	st.local.u32 	[%rd1+24], %rd130;
	and.b32  	%r6, %r90, 31;
	and.b32  	%r91, %r90, 224;
	add.s32 	%r92, %r91, -128;
	shr.u32 	%r93, %r92, 5;
	mul.wide.u32 	%rd57, %r93, 4;
	sub.s64 	%rd8, %rd1, %rd57;
	ld.local.u32 	%r218, [%rd8+24];
	ld.local.u32 	%r219, [%rd8+20];
	setp.eq.s32 	%p5, %r6, 0;
	@%p5 bra 	$L__BB0_8;
	shf.l.wrap.b32 	%r218, %r219, %r218, %r6;
	ld.local.u32 	%r94, [%rd8+16];
	shf.l.wrap.b32 	%r219, %r94, %r219, %r6;
$L__BB0_8:
	shr.u32 	%r95, %r218, 30;
	shf.l.wrap.b32 	%r96, %r219, %r218, 2;
	shl.b32 	%r97, %r219, 2;
	shr.u32 	%r98, %r96, 31;
	add.s32 	%r99, %r98, %r95;
	neg.s32 	%r100, %r99;
	setp.lt.s32 	%p6, %r3, 0;
	selp.b32 	%r220, %r100, %r99, %p6;
	xor.b32  	%r101, %r96, %r3;
	shr.s32 	%r102, %r96, 31;
	xor.b32  	%r103, %r102, %r96;
	xor.b32  	%r104, %r102, %r97;
	cvt.u64.u32 	%rd58, %r103;
	shl.b64 	%rd59, %rd58, 32;
	cvt.u64.u32 	%rd60, %r104;
	or.b64  	%rd61, %rd59, %rd60;
	cvt.rn.f64.s64 	%fd1, %rd61;
	mul.f64 	%fd2, %fd1, 0d3BF921FB54442D19;
	cvt.rn.f32.f64 	%f31, %fd2;
	neg.f32 	%f32, %f31;
	setp.lt.s32 	%p7, %r101, 0;
	selp.f32 	%f139, %f32, %f31, %p7;
$L__BB0_9:
	setp.ltu.f32 	%p8, %f3, 0f47CE4780;
	mul.rn.f32 	%f34, %f139, %f139;
	and.b32  	%r106, %r220, 1;
	setp.eq.b32 	%p9, %r106, 1;
	selp.f32 	%f35, 0f3F800000, %f139, %p9;
	fma.rn.f32 	%f36, %f34, %f35, 0f00000000;
	fma.rn.f32 	%f37, %f34, 0f37CBAC00, 0fBAB607ED;
	selp.f32 	%f38, %f37, 0fB94D4153, %p9;
	selp.f32 	%f39, 0f3D2AAABB, 0f3C0885E4, %p9;
	fma.rn.f32 	%f40, %f38, %f34, %f39;
	selp.f32 	%f41, 0fBEFFFFFF, 0fBE2AAAA8, %p9;
	fma.rn.f32 	%f42, %f40, %f34, %f41;
	fma.rn.f32 	%f43, %f42, %f36, %f35;
	and.b32  	%r107, %r220, 2;
	setp.eq.s32 	%p10, %r107, 0;
	mov.f32 	%f44, 0f00000000;
	sub.f32 	%f45, %f44, %f43;
	selp.f32 	%f46, %f43, %f45, %p10;
	cvta.to.global.u64 	%rd62, %rd50;
	mul.wide.s32 	%rd63, %r1, 4;
	add.s64 	%rd64, %rd62, %rd63;
	ld.global.nc.f32 	%f7, [%rd64];
	cvta.to.global.u64 	%rd65, %rd44;
	add.s64 	%rd66, %rd65, %rd63;
	ld.global.f32 	%f47, [%rd66];
	fma.rn.f32 	%f48, %f7, %f46, %f47;
	st.global.f32 	[%rd66], %f48;
	mov.u32 	%r224, %r240;
	mov.f32 	%f140, %f144;
	@%p8 bra 	$L__BB0_17;
	setp.neu.f32 	%p11, %f3, 0f7F800000;
	@%p11 bra 	$L__BB0_12;
	mov.f32 	%f51, 0f00000000;
	mul.rn.f32 	%f140, %f1, %f51;
	mov.b32 	%r224, 0;
	bra.uni 	$L__BB0_17;
$L__BB0_12:
	mov.b32 	%r15, %f1;
	mov.b64 	%rd133, 0;
	mov.b32 	%r221, 0;
	mov.u64 	%rd131, __cudart_i2opi_f;
	shl.b32 	%r110, %r15, 8;
	or.b32  	%r111, %r110, -2147483648;
	mov.u64 	%rd132, %rd1;
$L__BB0_13:
	.pragma "nounroll";
	ld.global.nc.u32 	%r109, [%rd131];
	mad.wide.u32 	%rd69, %r109, %r111, %rd133;
	shr.u64 	%rd133, %rd69, 32;
	st.local.u32 	[%rd132], %rd69;
	add.s32 	%r221, %r221, 1;
	add.s64 	%rd132, %rd132, 4;
	add.s64 	%rd131, %rd131, 4;
	setp.ne.s32 	%p12, %r221, 6;
	@%p12 bra 	$L__BB0_13;
	shr.u32 	%r112, %r15, 23;
	st.local.u32 	[%rd1+24], %rd133;
	and.b32  	%r18, %r112, 31;
	and.b32  	%r113, %r112, 224;
	add.s32 	%r114, %r113, -128;
	shr.u32 	%r115, %r114, 5;
	mul.wide.u32 	%rd70, %r115, 4;
	sub.s64 	%rd15, %rd1, %rd70;
	ld.local.u32 	%r222, [%rd15+24];
	ld.local.u32 	%r223, [%rd15+20];
	setp.eq.s32 	%p13, %r18, 0;
	@%p13 bra 	$L__BB0_16;
	shf.l.wrap.b32 	%r222, %r223, %r222, %r18;
	ld.local.u32 	%r116, [%rd15+16];
	shf.l.wrap.b32 	%r223, %r116, %r223, %r18;
$L__BB0_16:
	shr.u32 	%r117, %r222, 30;
	shf.l.wrap.b32 	%r118, %r223, %r222, 2;
	shl.b32 	%r119, %r223, 2;
	shr.u32 	%r120, %r118, 31;
	add.s32 	%r121, %r120, %r117;
	neg.s32 	%r122, %r121;
	setp.lt.s32 	%p14, %r15, 0;
	selp.b32 	%r224, %r122, %r121, %p14;
	xor.b32  	%r123, %r118, %r15;
	shr.s32 	%r124, %r118, 31;
	xor.b32  	%r125, %r124, %r118;
	xor.b32  	%r126, %r124, %r119;
	cvt.u64.u32 	%rd71, %r125;
	shl.b64 	%rd72, %rd71, 32;
	cvt.u64.u32 	%rd73, %r126;
	or.b64  	%rd74, %rd72, %rd73;
	cvt.rn.f64.s64 	%fd3, %rd74;
	mul.f64 	%fd4, %fd3, 0d3BF921FB54442D19;
	cvt.rn.f32.f64 	%f49, %fd4;
	neg.f32 	%f50, %f49;
	setp.lt.s32 	%p15, %r123, 0;
	selp.f32 	%f140, %f50, %f49, %p15;
$L__BB0_17:
	ld.param.u64 	%rd126, [mdatatemp_param_1];
	setp.ltu.f32 	%p16, %f3, 0f47CE4780;
	mul.rn.f32 	%f52, %f140, %f140;
	and.b32  	%r128, %r224, 1;
	setp.eq.b32 	%p17, %r128, 1;
	selp.f32 	%f53, 0f3F800000, %f140, %p17;
	fma.rn.f32 	%f54, %f52, %f53, 0f00000000;
	fma.rn.f32 	%f55, %f52, 0f37CBAC00, 0fBAB607ED;
	selp.f32 	%f56, %f55, 0fB94D4153, %p17;
	selp.f32 	%f57, 0f3D2AAABB, 0f3C0885E4, %p17;
	fma.rn.f32 	%f58, %f56, %f52, %f57;
	selp.f32 	%f59, 0fBEFFFFFF, 0fBE2AAAA8, %p17;
	fma.rn.f32 	%f60, %f58, %f52, %f59;
	fma.rn.f32 	%f61, %f60, %f54, %f53;
	and.b32  	%r129, %r224, 2;
	setp.eq.s32 	%p18, %r129, 0;
	mov.f32 	%f62, 0f00000000;
	sub.f32 	%f63, %f62, %f61;
	selp.f32 	%f64, %f61, %f63, %p18;
	cvta.to.global.u64 	%rd75, %rd51;
	add.s64 	%rd77, %rd75, %rd63;
	ld.global.nc.f32 	%f11, [%rd77];
	cvta.to.global.u64 	%rd78, %rd126;
	add.s64 	%rd79, %rd78, %rd63;
	ld.global.f32 	%f65, [%rd79];
	fma.rn.f32 	%f66, %f11, %f64, %f65;
	st.global.f32 	[%rd79], %f66;
	mov.u32 	%r228, %r240;
	mov.f32 	%f141, %f144;
	@%p16 bra 	$L__BB0_25;
	setp.neu.f32 	%p19, %f3, 0f7F800000;
	@%p19 bra 	$L__BB0_20;
	mov.f32 	%f69, 0f00000000;
	mul.rn.f32 	%f141, %f1, %f69;
	mov.b32 	%r228, 0;
	bra.uni 	$L__BB0_25;
$L__BB0_20:
	mov.b32 	%r27, %f1;
	shl.b32 	%r131, %r27, 8;
	or.b32  	%r28, %r131, -2147483648;
	mov.b64 	%rd136, 0;
	mov.b32 	%r225, 0;
	mov.u64 	%rd134, __cudart_i2opi_f;
	mov.u64 	%rd135, %rd1;
$L__BB0_21:
	.pragma "nounroll";
	ld.global.nc.u32 	%r132, [%rd134];
	mad.wide.u32 	%rd82, %r132, %r28, %rd136;
	shr.u64 	%rd136, %rd82, 32;
	st.local.u32 	[%rd135], %rd82;
	add.s32 	%r225, %r225, 1;
	add.s64 	%rd135, %rd135, 4;
	add.s64 	%rd134, %rd134, 4;
	setp.ne.s32 	%p20, %r225, 6;
	@%p20 bra 	$L__BB0_21;
	shr.u32 	%r133, %r27, 23;
	st.local.u32 	[%rd1+24], %rd136;
	and.b32  	%r31, %r133, 31;
	and.b32  	%r134, %r133, 224;
	add.s32 	%r135, %r134, -128;
	shr.u32 	%r136, %r135, 5;
	mul.wide.u32 	%rd83, %r136, 4;
	sub.s64 	%rd22, %rd1, %rd83;
	ld.local.u32 	%r226, [%rd22+24];
	ld.local.u32 	%r227, [%rd22+20];
	setp.eq.s32 	%p21, %r31, 0;
	@%p21 bra 	$L__BB0_24;
	shf.l.wrap.b32 	%r226, %r227, %r226, %r31;
	ld.local.u32 	%r137, [%rd22+16];
	shf.l.wrap.b32 	%r227, %r137, %r227, %r31;
$L__BB0_24:
	shr.u32 	%r138, %r226, 30;
	shf.l.wrap.b32 	%r139, %r227, %r226, 2;
	shl.b32 	%r140, %r227, 2;
	shr.u32 	%r141, %r139, 31;
	add.s32 	%r142, %r141, %r138;
	neg.s32 	%r143, %r142;
	setp.lt.s32 	%p22, %r27, 0;
	selp.b32 	%r228, %r143, %r142, %p22;
	xor.b32  	%r144, %r139, %r27;
	shr.s32 	%r145, %r139, 31;
	xor.b32  	%r146, %r145, %r139;
	xor.b32  	%r147, %r145, %r140;
	cvt.u64.u32 	%rd84, %r146;
	shl.b64 	%rd85, %rd84, 32;
	cvt.u64.u32 	%rd86, %r147;
	or.b64  	%rd87, %rd85, %rd86;
	cvt.rn.f64.s64 	%fd5, %rd87;
	mul.f64 	%fd6, %fd5, 0d3BF921FB54442D19;
	cvt.rn.f32.f64 	%f67, %fd6;
	neg.f32 	%f68, %f67;
	setp.lt.s32 	%p23, %r144, 0;
	selp.f32 	%f141, %f68, %f67, %p23;
$L__BB0_25:
	ld.param.u64 	%rd127, [mdatatemp_param_2];
	setp.ltu.f32 	%p24, %f3, 0f47CE4780;
	mul.rn.f32 	%f70, %f141, %f141;
	and.b32  	%r149, %r228, 1;
	setp.eq.b32 	%p25, %r149, 1;
	selp.f32 	%f71, 0f3F800000, %f141, %p25;
	fma.rn.f32 	%f72, %f70, %f71, 0f00000000;
	fma.rn.f32 	%f73, %f70, 0f37CBAC00, 0fBAB607ED;
	selp.f32 	%f74, %f73, 0fB94D4153, %p25;
	selp.f32 	%f75, 0f3D2AAABB, 0f3C0885E4, %p25;
	fma.rn.f32 	%f76, %f74, %f70, %f75;
	selp.f32 	%f77, 0fBEFFFFFF, 0fBE2AAAA8, %p25;
	fma.rn.f32 	%f78, %f76, %f70, %f77;
	fma.rn.f32 	%f79, %f78, %f72, %f71;
	and.b32  	%r150, %r228, 2;
	setp.eq.s32 	%p26, %r150, 0;
	mov.f32 	%f80, 0f00000000;
	sub.f32 	%f81, %f80, %f79;
	selp.f32 	%f82, %f79, %f81, %p26;
	cvta.to.global.u64 	%rd88, %rd52;
	add.s64 	%rd90, %rd88, %rd63;
	ld.global.nc.f32 	%f15, [%rd90];
	cvta.to.global.u64 	%rd91, %rd127;
	add.s64 	%rd92, %rd91, %rd63;
	ld.global.f32 	%f83, [%rd92];
	fma.rn.f32 	%f84, %f15, %f82, %f83;
	st.global.f32 	[%rd92], %f84;
	mov.u32 	%r232, %r240;
	mov.f32 	%f142, %f144;
	@%p24 bra 	$L__BB0_33;
	setp.neu.f32 	%p27, %f3, 0f7F800000;
	@%p27 bra 	$L__BB0_28;
	mov.f32 	%f87, 0f00000000;
	mul.rn.f32 	%f142, %f1, %f87;
	mov.b32 	%r232, 0;
	bra.uni 	$L__BB0_33;
$L__BB0_28:
	mov.b32 	%r40, %f1;
	shl.b32 	%r152, %r40, 8;
	or.b32  	%r41, %r152, -2147483648;
	mov.b64 	%rd139, 0;
	mov.b32 	%r229, 0;
	mov.u64 	%rd137, __cudart_i2opi_f;
	mov.u64 	%rd138, %rd1;
$L__BB0_29:
	.pragma "nounroll";
	ld.global.nc.u32 	%r153, [%rd137];
	mad.wide.u32 	%rd95, %r153, %r41, %rd139;
	shr.u64 	%rd139, %rd95, 32;
	st.local.u32 	[%rd138], %rd95;
	add.s32 	%r229, %r229, 1;
	add.s64 	%rd138, %rd138, 4;
	add.s64 	%rd137, %rd137, 4;
	setp.ne.s32 	%p28, %r229, 6;
	@%p28 bra 	$L__BB0_29;
	shr.u32 	%r154, %r40, 23;
	st.local.u32 	[%rd1+24], %rd139;
	and.b32  	%r44, %r154, 31;
	and.b32  	%r155, %r154, 224;
	add.s32 	%r156, %r155, -128;
	shr.u32 	%r157, %r156, 5;
	mul.wide.u32 	%rd96, %r157, 4;
	sub.s64 	%rd29, %rd1, %rd96;
	ld.local.u32 	%r230, [%rd29+24];
	ld.local.u32 	%r231, [%rd29+20];
	setp.eq.s32 	%p29, %r44, 0;
	@%p29 bra 	$L__BB0_32;
	shf.l.wrap.b32 	%r230, %r231, %r230, %r44;
	ld.local.u32 	%r158, [%rd29+16];
	shf.l.wrap.b32 	%r231, %r158, %r231, %r44;
$L__BB0_32:
	shr.u32 	%r159, %r230, 30;
	shf.l.wrap.b32 	%r160, %r231, %r230, 2;
	shl.b32 	%r161, %r231, 2;
	shr.u32 	%r162, %r160, 31;
	add.s32 	%r163, %r162, %r159;
	neg.s32 	%r164, %r163;
	setp.lt.s32 	%p30, %r40, 0;
	selp.b32 	%r232, %r164, %r163, %p30;
	xor.b32  	%r165, %r160, %r40;
	shr.s32 	%r166, %r160, 31;
	xor.b32  	%r167, %r166, %r160;
	xor.b32  	%r168, %r166, %r161;
	cvt.u64.u32 	%rd97, %r167;
	shl.b64 	%rd98, %rd97, 32;
	cvt.u64.u32 	%rd99, %r168;
	or.b64  	%rd100, %rd98, %rd99;
	cvt.rn.f64.s64 	%fd7, %rd100;
	mul.f64 	%fd8, %fd7, 0d3BF921FB54442D19;
	cvt.rn.f32.f64 	%f85, %fd8;
	neg.f32 	%f86, %f85;
	setp.lt.s32 	%p31, %r165, 0;
	selp.f32 	%f142, %f86, %f85, %p31;
$L__BB0_33:
	setp.ltu.f32 	%p32, %f3, 0f47CE4780;
	add.s32 	%r170, %r232, 1;
	mul.rn.f32 	%f88, %f142, %f142;
	and.b32  	%r171, %r232, 1;
	setp.eq.b32 	%p33, %r171, 1;
	selp.f32 	%f89, %f142, 0f3F800000, %p33;
	fma.rn.f32 	%f90, %f88, %f89, 0f00000000;
	fma.rn.f32 	%f91, %f88, 0f37CBAC00, 0fBAB607ED;
	selp.f32 	%f92, 0fB94D4153, %f91, %p33;
	selp.f32 	%f93, 0f3C0885E4, 0f3D2AAABB, %p33;
	fma.rn.f32 	%f94, %f92, %f88, %f93;
	selp.f32 	%f95, 0fBE2AAAA8, 0fBEFFFFFF, %p33;
	fma.rn.f32 	%f96, %f94, %f88, %f95;
	fma.rn.f32 	%f97, %f96, %f90, %f89;
	and.b32  	%r172, %r170, 2;
	setp.eq.s32 	%p34, %r172, 0;
	mov.f32 	%f98, 0f00000000;
	sub.f32 	%f99, %f98, %f97;
	selp.f32 	%f100, %f97, %f99, %p34;
	cvta.to.global.u64 	%rd101, %rd47;
	add.s64 	%rd103, %rd101, %rd63;
	ld.global.f32 	%f101, [%rd103];
	fma.rn.f32 	%f102, %f7, %f100, %f101;
	st.global.f32 	[%rd103], %f102;
	mov.u32 	%r236, %r240;
	mov.f32 	%f143, %f144;
	@%p32 bra 	$L__BB0_41;
	setp.neu.f32 	%p35, %f3, 0f7F800000;
	@%p35 bra 	$L__BB0_36;
	mov.f32 	%f105, 0f00000000;
	mul.rn.f32 	%f143, %f1, %f105;
	mov.b32 	%r236, 0;
	bra.uni 	$L__BB0_41;
$L__BB0_36:
	mov.b32 	%r53, %f1;
	shl.b32 	%r174, %r53, 8;
	or.b32  	%r54, %r174, -2147483648;
	mov.b64 	%rd142, 0;
	mov.b32 	%r233, 0;
	mov.u64 	%rd140, __cudart_i2opi_f;
	mov.u64 	%rd141, %rd1;
$L__BB0_37:
	.pragma "nounroll";
	ld.global.nc.u32 	%r175, [%rd140];
	mad.wide.u32 	%rd106, %r175, %r54, %rd142;
	shr.u64 	%rd142, %rd106, 32;
	st.local.u32 	[%rd141], %rd106;
	add.s32 	%r233, %r233, 1;
	add.s64 	%rd141, %rd141, 4;
	add.s64 	%rd140, %rd140, 4;
	setp.ne.s32 	%p36, %r233, 6;
	@%p36 bra 	$L__BB0_37;
	shr.u32 	%r176, %r53, 23;
	st.local.u32 	[%rd1+24], %rd142;
	and.b32  	%r57, %r176, 31;
	and.b32  	%r177, %r176, 224;
	add.s32 	%r178, %r177, -128;
	shr.u32 	%r179, %r178, 5;
	mul.wide.u32 	%rd107, %r179, 4;
	sub.s64 	%rd36, %rd1, %rd107;
	ld.local.u32 	%r234, [%rd36+24];
	ld.local.u32 	%r235, [%rd36+20];
	setp.eq.s32 	%p37, %r57, 0;
	@%p37 bra 	$L__BB0_40;
	shf.l.wrap.b32 	%r234, %r235, %r234, %r57;
	ld.local.u32 	%r180, [%rd36+16];
	shf.l.wrap.b32 	%r235, %r180, %r235, %r57;
$L__BB0_40:
	shr.u32 	%r181, %r234, 30;
	shf.l.wrap.b32 	%r182, %r235, %r234, 2;
	shl.b32 	%r183, %r235, 2;
	shr.u32 	%r184, %r182, 31;
	add.s32 	%r185, %r184, %r181;
	neg.s32 	%r186, %r185;
	setp.lt.s32 	%p38, %r53, 0;
	selp.b32 	%r236, %r186, %r185, %p38;
	xor.b32  	%r187, %r182, %r53;
	shr.s32 	%r188, %r182, 31;
	xor.b32  	%r189, %r188, %r182;
	xor.b32  	%r190, %r188, %r183;
	cvt.u64.u32 	%rd108, %r189;
	shl.b64 	%rd109, %rd108, 32;
	cvt.u64.u32 	%rd110, %r190;
	or.b64  	%rd111, %rd109, %rd110;
	cvt.rn.f64.s64 	%fd9, %rd111;
	mul.f64 	%fd10, %fd9, 0d3BF921FB54442D19;
	cvt.rn.f32.f64 	%f103, %fd10;
	neg.f32 	%f104, %f103;
	setp.lt.s32 	%p39, %r187, 0;
	selp.f32 	%f143, %f104, %f103, %p39;
$L__BB0_41:
	setp.ltu.f32 	%p40, %f3, 0f47CE4780;
	add.s32 	%r192, %r236, 1;
	mul.rn.f32 	%f106, %f143, %f143;
	and.b32  	%r193, %r236, 1;
	setp.eq.b32 	%p41, %r193, 1;
	selp.f32 	%f107, %f143, 0f3F800000, %p41;
	fma.rn.f32 	%f108, %f106, %f107, 0f00000000;
	fma.rn.f32 	%f109, %f106, 0f37CBAC00, 0fBAB607ED;
	selp.f32 	%f110, 0fB94D4153, %f109, %p41;
	selp.f32 	%f111, 0f3C0885E4, 0f3D2AAABB, %p41;
	fma.rn.f32 	%f112, %f110, %f106, %f111;
	selp.f32 	%f113, 0fBE2AAAA8, 0fBEFFFFFF, %p41;
	fma.rn.f32 	%f114, %f112, %f106, %f113;
	fma.rn.f32 	%f115, %f114, %f108, %f107;
	and.b32  	%r194, %r192, 2;
	setp.eq.s32 	%p42, %r194, 0;
	mov.f32 	%f116, 0f00000000;
	sub.f32 	%f117, %f116, %f115;
	selp.f32 	%f118, %f115, %f117, %p42;
	cvta.to.global.u64 	%rd112, %rd48;
	add.s64 	%rd114, %rd112, %rd63;
	ld.global.f32 	%f119, [%rd114];
	fma.rn.f32 	%f120, %f11, %f118, %f119;
	st.global.f32 	[%rd114], %f120;
	@%p40 bra 	$L__BB0_49;
	setp.neu.f32 	%p43, %f3, 0f7F800000;
	@%p43 bra 	$L__BB0_44;
	mov.f32 	%f123, 0f00000000;
	mul.rn.f32 	%f144, %f1, %f123;
	mov.b32 	%r240, 0;
	bra.uni 	$L__BB0_49;
$L__BB0_44:
	mov.b32 	%r66, %f1;
	shl.b32 	%r196, %r66, 8;
	or.b32  	%r67, %r196, -2147483648;
	mov.b64 	%rd145, 0;
	mov.b32 	%r237, 0;
	mov.u64 	%rd143, __cudart_i2opi_f;
	mov.u64 	%rd144, %rd1;
$L__BB0_45:
	.pragma "nounroll";
	ld.global.nc.u32 	%r197, [%rd143];
	mad.wide.u32 	%rd117, %r197, %r67, %rd145;
	shr.u64 	%rd145, %rd117, 32;
	st.local.u32 	[%rd144], %rd117;
	add.s32 	%r237, %r237, 1;
	add.s64 	%rd144, %rd144, 4;
	add.s64 	%rd143, %rd143, 4;
	setp.ne.s32 	%p44, %r237, 6;
	@%p44 bra 	$L__BB0_45;
	shr.u32 	%r198, %r66, 23;
	st.local.u32 	[%rd1+24], %rd145;
	and.b32  	%r70, %r198, 31;
	and.b32  	%r199, %r198, 224;
	add.s32 	%r200, %r199, -128;
	shr.u32 	%r201, %r200, 5;
	mul.wide.u32 	%rd118, %r201, 4;
	sub.s64 	%rd43, %rd1, %rd118;
	ld.local.u32 	%r238, [%rd43+24];
	ld.local.u32 	%r239, [%rd43+20];
	setp.eq.s32 	%p45, %r70, 0;
	@%p45 bra 	$L__BB0_48;
	shf.l.wrap.b32 	%r238, %r239, %r238, %r70;
	ld.local.u32 	%r202, [%rd43+16];
	shf.l.wrap.b32 	%r239, %r202, %r239, %r70;
$L__BB0_48:
	shr.u32 	%r203, %r238, 30;
	shf.l.wrap.b32 	%r204, %r239, %r238, 2;
	shl.b32 	%r205, %r239, 2;
	shr.u32 	%r206, %r204, 31;
	add.s32 	%r207, %r206, %r203;
	neg.s32 	%r208, %r207;
	setp.lt.s32 	%p46, %r66, 0;
	selp.b32 	%r240, %r208, %r207, %p46;
	xor.b32  	%r209, %r204, %r66;
	shr.s32 	%r210, %r204, 31;
	xor.b32  	%r211, %r210, %r204;
	xor.b32  	%r212, %r210, %r205;
	cvt.u64.u32 	%rd119, %r211;
	shl.b64 	%rd120, %rd119, 32;
	cvt.u64.u32 	%rd121, %r212;
	or.b64  	%rd122, %rd120, %rd121;
	cvt.rn.f64.s64 	%fd11, %rd122;
	mul.f64 	%fd12, %fd11, 0d3BF921FB54442D19;
	cvt.rn.f32.f64 	%f121, %fd12;
	neg.f32 	%f122, %f121;
	setp.lt.s32 	%p47, %r209, 0;
	selp.f32 	%f144, %f122, %f121, %p47;
$L__BB0_49:
	add.s32 	%r214, %r240, 1;
	mul.rn.f32 	%f124, %f144, %f144;
	and.b32  	%r215, %r240, 1;
	setp.eq.b32 	%p48, %r215, 1;
	selp.f32 	%f125, %f144, 0f3F800000, %p48;
	fma.rn.f32 	%f126, %f124, %f125, 0f00000000;
	fma.rn.f32 	%f127, %f124, 0f37CBAC00, 0fBAB607ED;
	selp.f32 	%f128, 0fB94D4153, %f127, %p48;
	selp.f32 	%f129, 0f3C0885E4, 0f3D2AAABB, %p48;
	fma.rn.f32 	%f130, %f128, %f124, %f129;
	selp.f32 	%f131, 0fBE2AAAA8, 0fBEFFFFFF, %p48;
	fma.rn.f32 	%f132, %f130, %f124, %f131;
	fma.rn.f32 	%f133, %f132, %f126, %f125;
	and.b32  	%r216, %r214, 2;
	setp.eq.s32 	%p49, %r216, 0;
	mov.f32 	%f134, 0f00000000;
	sub.f32 	%f135, %f134, %f133;
	selp.f32 	%f136, %f133, %f135, %p49;
	cvta.to.global.u64 	%rd123, %rd49;
	add.s64 	%rd125, %rd123, %rd63;
	ld.global.f32 	%f137, [%rd125];
	fma.rn.f32 	%f138, %f15, %f136, %f137;
	st.global.f32 	[%rd125], %f138;
$L__BB0_50:
	ret;

}


// ===== COMPILED SASS (sm_100) =====

	.target	sm_100

	.elftype	@"ET_EXEC"


//--------------------- .note.nv.tkinfo           --------------------------
	.section	.note.nv.tkinfo,"",@"SHT_NOTE"
	.sectionflags	@"SHF_NOTE_NV_TKINFO"
	.tkinfo
        /*0018*/ 	.word	0x00000002
        /*0030*/ 	.string	""
        /*0030*/ 	.string	"ptxas"
        /*0030*/ 	.string	"Cuda compilation tools, release 13.0, V13.0.88"
        /*0030*/ 	.string	"Build cuda_13.0.r13.0/compiler.36424714_0"
        /*0030*/ 	.string	"-arch sm_100 -m 64 "



//--------------------- .note.nv.cuinfo           --------------------------
	.section	.note.nv.cuinfo,"",@"SHT_NOTE"
	.sectionflags	@"SHF_NOTE_NV_CUINFO"
        /*0018*/ 	.short	0x0002
        /*001a*/ 	.short	0x0064
        /*001c*/ 	.short	0x0082
	.zero		2


//--------------------- .nv.info                  --------------------------
	.section	.nv.info,"",@"SHT_CUDA_INFO"
	.align	4


	//----- nvinfo : EIATTR_REGCOUNT
	.align		4
        /*0000*/ 	.byte	0x04, 0x2f
        /*0002*/ 	.short	(.L_2 - .L_1)
	.align		4
.L_1:
        /*0004*/ 	.word	index@(mdatatemp)
        /*0008*/ 	.word	0x0000001e


	//----- nvinfo : EIATTR_FRAME_SIZE
	.align		4
.L_2:
        /*000c*/ 	.byte	0x04, 0x11
        /*000e*/ 	.short	(.L_4 - .L_3)
	.align		4
.L_3:
        /*0010*/ 	.word	index@(mdatatemp)
        /*0014*/ 	.word	0x00000000


	//----- nvinfo : EIATTR_MIN_STACK_SIZE
	.align		4
.L_4:
        /*0018*/ 	.byte	0x04, 0x12
        /*001a*/ 	.short	(.L_6 - .L_5)
	.align		4
.L_5:
        /*001c*/ 	.word	index@(mdatatemp)
        /*0020*/ 	.word	0x00000000
.L_6:


//--------------------- .nv.compat                --------------------------
	.section	.nv.compat,"",@"SHT_CUDA_COMPAT_INFO"
	.align	4
        /*0000*/ 	.byte	0x02, 0x09, 0x00, 0x00, 0x02, 0x02, 0x01, 0x00, 0x02, 0x05, 0x05, 0x00, 0x03, 0x07, 0x01, 0x01
        /*0010*/ 	.byte	0x02, 0x03, 0x00, 0x00, 0x02, 0x06, 0x01, 0x00, 0x04, 0x0b, 0x08, 0x00, 0x01, 0x00, 0x00, 0x00
        /*0020*/ 	.byte	0x00, 0x00, 0x00, 0x00


//--------------------- .nv.info.mdatatemp        --------------------------
	.section	.nv.info.mdatatemp,"",@"SHT_CUDA_INFO"
	.sectionflags	@""
	.align	4


	//----- nvinfo : EIATTR_CUDA_API_VERSION
	.align		4
        /*0000*/ 	.byte	0x04, 0x37
        /*0002*/ 	.short	(.L_8 - .L_7)
.L_7:
        /*0004*/ 	.word	0x00000082


	//----- nvinfo : EIATTR_KPARAM_INFO
	.align		4
.L_8:
        /*0008*/ 	.byte	0x04, 0x17
        /*000a*/ 	.short	(.L_10 - .L_9)
.L_9:
        /*000c*/ 	.word	0x00000000
        /*0010*/ 	.short	0x000b
        /*0012*/ 	.short	0x0050
        /*0014*/ 	.byte	0x00, 0xf0, 0x11, 0x00


	//----- nvinfo : EIATTR_KPARAM_INFO
	.align		4
.L_10:
        /*0018*/ 	.byte	0x04, 0x17
        /*001a*/ 	.short	(.L_12 - .L_11)
.L_11:
        /*001c*/ 	.word	0x00000000
        /*0020*/ 	.short	0x000a
        /*0022*/ 	.short	0x004c
        /*0024*/ 	.byte	0x00, 0xf0, 0x11, 0x00


	//----- nvinfo : EIATTR_KPARAM_INFO
	.align		4
.L_12:
        /*0028*/ 	.byte	0x04, 0x17
        /*002a*/ 	.short	(.L_14 - .L_13)
.L_13:
        /*002c*/ 	.word	0x00000000
        /*0030*/ 	.short	0x0009
        /*0032*/ 	.short	0x0048
        /*0034*/ 	.byte	0x00, 0xf0, 0x11, 0x00


	//----- nvinfo : EIATTR_KPARAM_INFO
	.align		4
.L_14:
        /*0038*/ 	.byte	0x04, 0x17
        /*003a*/ 	.short	(.L_16 - .L_15)
.L_15:
        /*003c*/ 	.word	0x00000000
        /*0040*/ 	.short	0x0008
        /*0042*/ 	.short	0x0040
        /*0044*/ 	.byte	0x00, 0xf5, 0x21, 0x00


	//----- nvinfo : EIATTR_KPARAM_INFO
	.align		4
.L_16:
        /*0048*/ 	.byte	0x04, 0x17
        /*004a*/ 	.short	(.L_18 - .L_17)
.L_17:
        /*004c*/ 	.word	0x00000000
        /*0050*/ 	.short	0x0007
        /*0052*/ 	.short	0x0038
        /*0054*/ 	.byte	0x00, 0xf5, 0x21, 0x00


	//----- nvinfo : EIATTR_KPARAM_INFO
	.align		4
.L_18:
        /*0058*/ 	.byte	0x04, 0x17
        /*005a*/ 	.short	(.L_20 - .L_19)
.L_19:
        /*005c*/ 	.word	0x00000000
        /*0060*/ 	.short	0x0006
        /*0062*/ 	.short	0x0030
        /*0064*/ 	.byte	0x00, 0xf5, 0x21, 0x00


	//----- nvinfo : EIATTR_KPARAM_INFO
	.align		4
.L_20:
        /*0068*/ 	.byte	0x04, 0x17
        /*006a*/ 	.short	(.L_22 - .L_21)
.L_21:
        /*006c*/ 	.word	0x00000000
        /*0070*/ 	.short	0x0005
        /*0072*/ 	.short	0x0028
        /*0074*/ 	.byte	0x00, 0xf5, 0x21, 0x00


	//----- nvinfo : EIATTR_KPARAM_INFO
	.align		4
.L_22:
        /*0078*/ 	.byte	0x04, 0x17
        /*007a*/ 	.short	(.L_24 - .L_23)
.L_23:
        /*007c*/ 	.word	0x00000000
        /*0080*/ 	.short	0x0004
        /*0082*/ 	.short	0x0020
        /*0084*/ 	.byte	0x00, 0xf5, 0x21, 0x00


	//----- nvinfo : EIATTR_KPARAM_INFO
	.align		4
.L_24:
        /*0088*/ 	.byte	0x04, 0x17
        /*008a*/ 	.short	(.L_26 - .L_25)
.L_25:
        /*008c*/ 	.word	0x00000000
        /*0090*/ 	.short	0x0003
        /*0092*/ 	.short	0x0018
        /*0094*/ 	.byte	0x00, 0xf5, 0x21, 0x00


	//----- nvinfo : EIATTR_KPARAM_INFO
	.align		4
.L_26:
        /*0098*/ 	.byte	0x04, 0x17
        /*009a*/ 	.short	(.L_28 - .L_27)
.L_27:
        /*009c*/ 	.word	0x00000000
        /*00a0*/ 	.short	0x0002
        /*00a2*/ 	.short	0x0010
        /*00a4*/ 	.byte	0x00, 0xf5, 0x21, 0x00


	//----- nvinfo : EIATTR_KPARAM_INFO
	.align		4
.L_28:
        /*00a8*/ 	.byte	0x04, 0x17
        /*00aa*/ 	.short	(.L_30 - .L_29)
.L_29:
        /*00ac*/ 	.word	0x00000000
        /*00b0*/ 	.short	0x0001
        /*00b2*/ 	.short	0x0008
        /*00b4*/ 	.byte	0x00, 0xf5, 0x21, 0x00


	//----- nvinfo : EIATTR_KPARAM_INFO
	.align		4
.L_30:
        /*00b8*/ 	.byte	0x04, 0x17
        /*00ba*/ 	.short	(.L_32 - .L_31)
.L_31:
        /*00bc*/ 	.word	0x00000000
        /*00c0*/ 	.short	0x0000
        /*00c2*/ 	.short	0x0000
        /*00c4*/ 	.byte	0x00, 0xf5, 0x21, 0x00


	//----- nvinfo : EIATTR_SPARSE_MMA_MASK
	.align		4
.L_32:
        /*00c8*/ 	.byte	0x03, 0x50
        /*00ca*/ 	.short	0x0000


	//----- nvinfo : EIATTR_MAXREG_COUNT
	.align		4
        /*00cc*/ 	.byte	0x03, 0x1b
        /*00ce*/ 	.short	0x00ff


	//----- nvinfo : EIATTR_MERCURY_ISA_VERSION
	.align		4
        /*00d0*/ 	.byte	0x03, 0x5f
        /*00d2*/ 	.short	0x0101


	//----- nvinfo : EIATTR_VRC_CTA_INIT_COUNT
	.align		4
        /*00d4*/ 	.byte	0x02, 0x4a
	.zero		1
	.zero		1


	//----- nvinfo : EIATTR_EXIT_INSTR_OFFSETS
	.align		4
        /*00d8*/ 	.byte	0x04, 0x1c
        /*00da*/ 	.short	(.L_34 - .L_33)


	//   ....[0]....
.L_33:
        /*00dc*/ 	.word	0x000000a0


	//   ....[1]....
        /*00e0*/ 	.word	0x00002da0


	//----- nvinfo : EIATTR_CBANK_PARAM_SIZE
	.align		4
.L_34:
        /*00e4*/ 	.byte	0x03, 0x19
        /*00e6*/ 	.short	0x0054


	//----- nvinfo : EIATTR_PARAM_CBANK
	.align		4
        /*00e8*/ 	.byte	0x04, 0x0a
        /*00ea*/ 	.short	(.L_36 - .L_35)
	.align		4
.L_35:
        /*00ec*/ 	.word	index@(.nv.constant0.mdatatemp)
        /*00f0*/ 	.short	0x0380
        /*00f2*/ 	.short	0x0054


	//----- nvinfo : EIATTR_SW_WAR
	.align		4
.L_36:
        /*00f4*/ 	.byte	0x04, 0x36
        /*00f6*/ 	.short	(.L_38 - .L_37)
.L_37:
        /*00f8*/ 	.word	0x00000008
.L_38:


//--------------------- .nv.callgraph             --------------------------
	.section	.nv.callgraph,"",@"SHT_CUDA_CALLGRAPH"
	.align	4
	.sectionentsize	8
	.align		4
        /*0000*/ 	.word	0x00000000
	.align		4
        /*0004*/ 	.word	0xffffffff
	.align		4
        /*0008*/ 	.word	0x00000000
	.align		4
        /*000c*/ 	.word	0xfffffffe
	.align		4
        /*0010*/ 	.word	0x00000000
	.align		4
        /*0014*/ 	.word	0xfffffffd
	.align		4
        /*0018*/ 	.word	0x00000000
	.align		4
        /*001c*/ 	.word	0xfffffffc


//--------------------- .nv.constant4             --------------------------
	.section	.nv.constant4,"a",@progbits
	.align	8
	.align		8
.nv.constant4:
        /*0000*/ 	.dword	__cudart_i2opi_f


//--------------------- .text.mdatatemp           --------------------------
	.section	.text.mdatatemp,"ax",@progbits
	.align	128
        .global         mdatatemp
        .type           mdatatemp,@function
        .size           mdatatemp,(.L_x_19 - mdatatemp)
        .other          mdatatemp,@"STO_CUDA_ENTRY STV_DEFAULT"
mdatatemp:
.text.mdatatemp:
[----:B------:R-:W-:Y:S01]  /*0000*/  LDC R1, c[0x0][0x37c] ;  /* 0x0000df00ff017b82 */ /* 0x000fe20000000800 */
[----:B------:R-:W0:Y:S07]  /*0010*/  S2R R3, SR_TID.X ;  /* 0x0000000000037919 */ /* 0x000e2e0000002100 */
[----:B------:R-:W-:Y:S01]  /*0020*/  S2UR UR4, SR_CTAID.Y ;  /* 0x00000000000479c3 */ /* 0x000fe20000002600 */
[----:B------:R-:W1:Y:S01]  /*0030*/  LDCU UR5, c[0x0][0x370] ;  /* 0x00006e00ff0577ac */ /* 0x000e620008000800 */
[----:B------:R-:W2:Y:S06]  /*0040*/  LDCU UR7, c[0x0][0x3d0] ;  /* 0x00007a00ff0777ac */ /* 0x000eac0008000800 */
[----:B------:R-:W1:Y:S08]  /*0050*/  S2UR UR6, SR_CTAID.X ;  /* 0x00000000000679c3 */ /* 0x000e700000002500 */
[----:B------:R-:W0:Y:S01]  /*0060*/  LDC R0, c[0x0][0x360] ;  /* 0x0000d800ff007b82 */ /* 0x000e220000000800 */
[----:B-1----:R-:W-:-:S06]  /*0070*/  UIMAD UR4, UR4, UR5, UR6 ;  /* 0x00000005040472a4 */ /* 0x002fcc000f8e0206 */
[----:B0-----:R-:W-:-:S05]  /*0080*/  IMAD R0, R0, UR4, R3 ;  /* 0x0000000400007c24 */ /* 0x001fca000f8e0203 */
[----:B--2---:R-:W-:-:S13]  /*0090*/  ISETP.GE.AND P0, PT, R0, UR7, PT ;  /* 0x0000000700007c0c */ /* 0x004fda000bf06270 */
[----:B------:R-:W-:Y:S05]  /*00a0*/  @P0 EXIT ;  /* 0x000000000000094d */ /* 0x000fea0003800000 */
[----:B------:R-:W0:Y:S01]  /*00b0*/  LDC.64 R2, c[0x0][0x3c8] ;  /* 0x0000f200ff027b82 */ /* 0x000e220000000a00 */
[----:B------:R-:W1:Y:S01]  /*00c0*/  LDCU.64 UR6, c[0x0][0x358] ;  /* 0x00006b00ff0677ac */ /* 0x000e620008000a00 */
[----:B0-----:R-:W-:-:S04]  /*00d0*/  FMUL R2, R2, R3 ;  /* 0x0000000302027220 */ /* 0x001fc80000400000 */
[C---:B------:R-:W-:Y:S01]  /*00e0*/  FMUL R19, R2.reuse, 0.63661974668502807617 ;  /* 0x3f22f98302137820 */ /* 0x040fe20000400000 */
[----:B------:R-:W-:-:S04]  /*00f0*/  FSETP.GE.AND P0, PT, |R2|, 105615, PT ;  /* 0x47ce47800200780b */ /* 0x000fc80003f06200 */
[----:B------:R-:W-:Y:S01]  /*0100*/  P2R R5, PR, RZ, 0x1 ;  /* 0x00000001ff057803 */ /* 0x000fe20000000000 */
[----:B------:R-:W0:Y:S02]  /*0110*/  F2I.NTZ R19, R19 ;  /* 0x0000001300137305 */ /* 0x000e240000203100 */
[----:B0-----:R-:W-:-:S05]  /*0120*/  I2FP.F32.S32 R3, R19 ;  /* 0x0000001300037245 */ /* 0x001fca0000201400 */
[----:B------:R-:W-:-:S04]  /*0130*/  FFMA R4, R3, -1.5707962512969970703, R2 ;  /* 0xbfc90fda03047823 */ /* 0x000fc80000000002 */
[----:B------:R-:W-:-:S04]  /*0140*/  FFMA R4, R3, -7.5497894158615963534e-08, R4 ;  /* 0xb3a2216803047823 */ /* 0x000fc80000000004 */
[----:B------:R-:W-:Y:S01]  /*0150*/  FFMA R3, R3, -5.3903029534742383927e-15, R4 ;  /* 0xa7c234c503037823 */ /* 0x000fe20000000004 */
[----:B------:R-:W-:-:S03]  /*0160*/  IMAD.MOV.U32 R4, RZ, RZ, R19 ;  /* 0x000000ffff047224 */ /* 0x000fc600078e0013 */
[----:B------:R-:W-:Y:S01]  /*0170*/  IMAD.MOV.U32 R20, RZ, RZ, R3 ;  /* 0x000000ffff147224 */ /* 0x000fe200078e0003 */
[----:B-1----:R-:W-:Y:S06]  /*0180*/  @!P0 BRA `(.L_x_0) ;  /* 0x0000000400788947 */ /* 0x002fec0003800000 */
[----:B------:R-:W-:-:S13]  /*0190*/  FSETP.NEU.AND P0, PT, |R2|, +INF , PT ;  /* 0x7f8000000200780b */ /* 0x000fda0003f0d200 */
[----:B------:R-:W-:Y:S01]  /*01a0*/  @!P0 FMUL R20, RZ, R2 ;  /* 0x00000002ff148220 */ /* 0x000fe20000400000 */
[----:B------:R-:W-:Y:S01]  /*01b0*/  @!P0 IMAD.MOV.U32 R19, RZ, RZ, RZ ;  /* 0x000000ffff138224 */ /* 0x000fe200078e00ff */
[----:B------:R-:W-:Y:S06]  /*01c0*/  @!P0 BRA `(.L_x_0) ;  /* 0x0000000400688947 */ /* 0x000fec0003800000 */
[----:B------:R-:W-:Y:S01]  /*01d0*/  IMAD.SHL.U32 R5, R2, 0x100, RZ ;  /* 0x0000010002057824 */ /* 0x000fe200078e00ff */
[----:B------:R-:W0:Y:S01]  /*01e0*/  LDCU.64 UR8, c[0x4][URZ] ;  /* 0x01000000ff0877ac */ /* 0x000e220008000a00 */
[----:B------:R-:W-:Y:S02]  /*01f0*/  IMAD.MOV.U32 R11, RZ, RZ, RZ ;  /* 0x000000ffff0b7224 */ /* 0x000fe400078e00ff */
[----:B------:R-:W-:Y:S01]  /*0200*/  IMAD.MOV.U32 R17, RZ, RZ, RZ ;  /* 0x000000ffff117224 */ /* 0x000fe200078e00ff */
[----:B------:R-:W-:Y:S01]  /*0210*/  LOP3.LUT R16, R5, 0x80000000, RZ, 0xfc, !PT ;  /* 0x8000000005107812 */ /* 0x000fe200078efcff */
[----:B------:R-:W-:Y:S01]  /*0220*/  IMAD.MOV.U32 R18, RZ, RZ, RZ ;  /* 0x000000ffff127224 */ /* 0x000fe200078e00ff */
[----:B------:R-:W-:-:S06]  /*0230*/  UMOV UR4, URZ ;  /* 0x000000ff00047c82 */ /* 0x000fcc0008000000 */
.L_x_1:
[----:B0-----:R-:W-:Y:S01]  /*0240*/  MOV R14, UR8 ;  /* 0x00000008000e7c02 */ /* 0x001fe20008000f00 */
[----:B------:R-:W-:-:S05]  /*0250*/  IMAD.U32 R15, RZ, RZ, UR9 ;  /* 0x00000009ff0f7e24 */ /* 0x000fca000f8e00ff */
[----:B------:R-:W2:Y:S01]  /*0260*/  LDG.E.CONSTANT R13, desc[UR6][R14.64] ;  /* 0x000000060e0d7981 */ /* 0x000ea2000c1e9900 */
[----:B------:R-:W-:Y:S01]  /*0270*/  UIADD3 UR4, UPT, UPT, UR4, 0x1, URZ ;  /* 0x0000000104047890 */ /* 0x000fe2000fffe0ff */
[C---:B------:R-:W-:Y:S01]  /*0280*/  ISETP.EQ.AND P0, PT, R18.reuse, RZ, PT ;  /* 0x000000ff1200720c */ /* 0x040fe20003f02270 */
[----:B------:R-:W-:Y:S01]  /*0290*/  UIADD3 UR8, UP1, UPT, UR8, 0x4, URZ ;  /* 0x0000000408087890 */ /* 0x000fe2000ff3e0ff */
[C---:B------:R-:W-:Y:S01]  /*02a0*/  ISETP.EQ.AND P1, PT, R18.reuse, 0x4, PT ;  /* 0x000000041200780c */ /* 0x040fe20003f22270 */
[----:B------:R-:W-:Y:S01]  /*02b0*/  UISETP.NE.AND UP0, UPT, UR4, 0x6, UPT ;  /* 0x000000060400788c */ /* 0x000fe2000bf05270 */
[C---:B------:R-:W-:Y:S01]  /*02c0*/  ISETP.EQ.AND P3, PT, R18.reuse, 0xc, PT ;  /* 0x0000000c1200780c */ /* 0x040fe20003f62270 */
[----:B------:R-:W-:Y:S01]  /*02d0*/  UIADD3.X UR9, UPT, UPT, URZ, UR9, URZ, UP1, !UPT ;  /* 0x00000009ff097290 */ /* 0x000fe20008ffe4ff */
[C---:B------:R-:W-:Y:S02]  /*02e0*/  ISETP.EQ.AND P4, PT, R18.reuse, 0x10, PT ;  /* 0x000000101200780c */ /* 0x040fe40003f82270 */
[----:B------:R-:W-:Y:S01]  /*02f0*/  ISETP.EQ.AND P5, PT, R18, 0x14, PT ;  /* 0x000000141200780c */ /* 0x000fe20003fa2270 */
[----:B--2---:R-:W-:-:S03]  /*0300*/  IMAD.WIDE.U32 R12, R13, R16, RZ ;  /* 0x000000100d0c7225 */ /* 0x004fc600078e00ff */
[----:B------:R-:W-:-:S07]  /*0310*/  IADD3 R12, P2, PT, R12, R11, RZ ;  /* 0x0000000b0c0c7210 */ /* 0x000fce0007f5e0ff */
[----:B------:R-:W-:Y:S01]  /*0320*/  @P4 MOV R9, R12 ;  /* 0x0000000c00094202 */ /* 0x000fe20000000f00 */
[----:B------:R-:W-:Y:S01]  /*0330*/  IMAD.X R11, R13, 0x1, R17, P2 ;  /* 0x000000010d0b7824 */ /* 0x000fe200010e0611 */
[C---:B------:R-:W-:Y:S01]  /*0340*/  ISETP.EQ.AND P2, PT, R18.reuse, 0x8, PT ;  /* 0x000000081200780c */ /* 0x040fe20003f42270 */
[--C-:B------:R-:W-:Y:S02]  /*0350*/  @P0 IMAD.MOV.U32 R5, RZ, RZ, R12.reuse ;  /* 0x000000ffff050224 */ /* 0x100fe400078e000c */
[--C-:B------:R-:W-:Y:S02]  /*0360*/  @P1 IMAD.MOV.U32 R6, RZ, RZ, R12.reuse ;  /* 0x000000ffff061224 */ /* 0x100fe400078e000c */
[--C-:B------:R-:W-:Y:S02]  /*0370*/  @P3 IMAD.MOV.U32 R8, RZ, RZ, R12.reuse ;  /* 0x000000ffff083224 */ /* 0x100fe400078e000c */
[----:B------:R-:W-:Y:S02]  /*0380*/  @P5 IMAD.MOV.U32 R10, RZ, RZ, R12 ;  /* 0x000000ffff0a5224 */ /* 0x000fe400078e000c */
[----:B------:R-:W-:-:S04]  /*0390*/  VIADD R18, R18, 0x4 ;  /* 0x0000000412127836 */ /* 0x000fc80000000000 */
[----:B------:R-:W-:Y:S01]  /*03a0*/  @P2 IMAD.MOV.U32 R7, RZ, RZ, R12 ;  /* 0x000000ffff072224 */ /* 0x000fe200078e000c */
[----:B------:R-:W-:Y:S06]  /*03b0*/  BRA.U UP0, `(.L_x_1) ;  /* 0xfffffffd00a07547 */ /* 0x000fec000b83ffff */
[----:B------:R-:W-:-:S04]  /*03c0*/  SHF.R.U32.HI R12, RZ, 0x17, R2 ;  /* 0x00000017ff0c7819 */ /* 0x000fc80000011602 */
[C---:B------:R-:W-:Y:S02]  /*03d0*/  LOP3.LUT R13, R12.reuse, 0xe0, RZ, 0xc0, !PT ;  /* 0x000000e00c0d7812 */ /* 0x040fe400078ec0ff */
[----:B------:R-:W-:-:S03]  /*03e0*/  LOP3.LUT P6, RZ, R12, 0x1f, RZ, 0xc0, !PT ;  /* 0x0000001f0cff7812 */ /* 0x000fc600078cc0ff */
[----:B------:R-:W-:-:S05]  /*03f0*/  VIADD R13, R13, 0xffffff80 ;  /* 0xffffff800d0d7836 */ /* 0x000fca0000000000 */
[----:B------:R-:W-:-:S05]  /*0400*/  SHF.R.U32.HI R13, RZ, 0x5, R13 ;  /* 0x00000005ff0d7819 */ /* 0x000fca000001160d */
[----:B------:R-:W-:-:S05]  /*0410*/  IMAD.U32 R15, R13, -0x4, RZ ;  /* 0xfffffffc0d0f7824 */ /* 0x000fca00078e00ff */
[C---:B------:R-:W-:Y:S02]  /*0420*/  ISETP.EQ.AND P3, PT, R15.reuse, -0x18, PT ;  /* 0xffffffe80f00780c */ /* 0x040fe40003f62270 */
[C---:B------:R-:W-:Y:S02]  /*0430*/  ISETP.EQ.AND P4, PT, R15.reuse, -0x14, PT ;  /* 0xffffffec0f00780c */ /* 0x040fe40003f82270 */
[C---:B------:R-:W-:Y:S02]  /*0440*/  ISETP.EQ.AND P0, PT, R15.reuse, -0x10, PT ;  /* 0xfffffff00f00780c */ /* 0x040fe40003f02270 */
[C---:B------:R-:W-:Y:S02]  /*0450*/  ISETP.EQ.AND P1, PT, R15.reuse, -0xc, PT ;  /* 0xfffffff40f00780c */ /* 0x040fe40003f22270 */
[C---:B------:R-:W-:Y:S02]  /*0460*/  ISETP.EQ.AND P2, PT, R15.reuse, -0x8, PT ;  /* 0xfffffff80f00780c */ /* 0x040fe40003f42270 */
[----:B------:R-:W-:-:S03]  /*0470*/  ISETP.EQ.AND P5, PT, R15, 0x4, PT ;  /* 0x000000040f00780c */ /* 0x000fc60003fa2270 */
[--C-:B------:R-:W-:Y:S01]  /*0480*/  @P3 IMAD.MOV.U32 R13, RZ, RZ, R5.reuse ;  /* 0x000000ffff0d3224 */ /* 0x100fe200078e0005 */
[C---:B------:R-:W-:Y:S01]  /*0490*/  ISETP.EQ.AND P3, PT, R15.reuse, -0x4, PT ;  /* 0xfffffffc0f00780c */ /* 0x040fe20003f62270 */
[----:B------:R-:W-:Y:S01]  /*04a0*/  @P4 IMAD.MOV.U32 R14, RZ, RZ, R5 ;  /* 0x000000ffff0e4224 */ /* 0x000fe200078e0005 */
[----:B------:R-:W-:Y:S01]  /*04b0*/  @P4 MOV R13, R6 ;  /* 0x00000006000d4202 */ /* 0x000fe20000000f00 */
[----:B------:R-:W-:Y:S01]  /*04c0*/  @P0 IMAD.MOV.U32 R13, RZ, RZ, R7 ;  /* 0x000000ffff0d0224 */ /* 0x000fe200078e0007 */
[----:B------:R-:W-:Y:S01]  /*04d0*/  ISETP.EQ.AND P4, PT, R15, RZ, PT ;  /* 0x000000ff0f00720c */ /* 0x000fe20003f82270 */
[----:B------:R-:W-:Y:S02]  /*04e0*/  @P1 IMAD.MOV.U32 R13, RZ, RZ, R8 ;  /* 0x000000ffff0d1224 */ /* 0x000fe400078e0008 */
[----:B------:R-:W-:Y:S02]  /*04f0*/  @P2 IMAD.MOV.U32 R13, RZ, RZ, R9 ;  /* 0x000000ffff0d2224 */ /* 0x000fe400078e0009 */
[----:B------:R-:W-:-:S02]  /*0500*/  @P0 IMAD.MOV.U32 R14, RZ, RZ, R6 ;  /* 0x000000ffff0e0224 */ /* 0x000fc400078e0006 */
[----:B------:R-:W-:Y:S02]  /*0510*/  @P1 IMAD.MOV.U32 R14, RZ, RZ, R7 ;  /* 0x000000ffff0e1224 */ /* 0x000fe400078e0007 */
[----:B------:R-:W-:Y:S02]  /*0520*/  @P3 IMAD.MOV.U32 R13, RZ, RZ, R10 ;  /* 0x000000ffff0d3224 */ /* 0x000fe400078e000a */
[----:B------:R-:W-:Y:S01]  /*0530*/  @P2 IMAD.MOV.U32 R14, RZ, RZ, R8 ;  /* 0x000000ffff0e2224 */ /* 0x000fe200078e0008 */
[----:B------:R-:W-:Y:S01]  /*0540*/  @P3 MOV R14, R9 ;  /* 0x00000009000e3202 */ /* 0x000fe20000000f00 */
[--C-:B------:R-:W-:Y:S02]  /*0550*/  @P4 IMAD.MOV.U32 R13, RZ, RZ, R11.reuse ;  /* 0x000000ffff0d4224 */ /* 0x100fe400078e000b */
[----:B------:R-:W-:Y:S02]  /*0560*/  @P4 IMAD.MOV.U32 R14, RZ, RZ, R10 ;  /* 0x000000ffff0e4224 */ /* 0x000fe400078e000a */
[----:B------:R-:W-:-:S02]  /*0570*/  @P5 IMAD.MOV.U32 R14, RZ, RZ, R11 ;  /* 0x000000ffff0e5224 */ /* 0x000fc400078e000b */
[----:B------:R-:W-:Y:S01]  /*0580*/  IMAD.MOV.U32 R17, RZ, RZ, R13 ;  /* 0x000000ffff117224 */ /* 0x000fe200078e000d */
[----:B------:R-:W-:Y:S06]  /*0590*/  @!P6 BRA `(.L_x_2) ;  /* 0x00000000002ce947 */ /* 0x000fec0003800000 */
[----:B------:R-:W-:Y:S01]  /*05a0*/  @P0 IMAD.MOV.U32 R13, RZ, RZ, R5 ;  /* 0x000000ffff0d0224 */ /* 0x000fe200078e0005 */
[----:B------:R-:W-:Y:S02]  /*05b0*/  ISETP.EQ.AND P0, PT, R15, 0x8, PT ;  /* 0x000000080f00780c */ /* 0x000fe40003f02270 */
[----:B------:R-:W-:Y:S01]  /*05c0*/  @P1 MOV R13, R6 ;  /* 0x00000006000d1202 */ /* 0x000fe20000000f00 */
[----:B------:R-:W-:Y:S01]  /*05d0*/  @P2 IMAD.MOV.U32 R13, RZ, RZ, R7 ;  /* 0x000000ffff0d2224 */ /* 0x000fe200078e0007 */
[----:B------:R-:W-:Y:S01]  /*05e0*/  LOP3.LUT R12, R12, 0x1f, RZ, 0xc0, !PT ;  /* 0x0000001f0c0c7812 */ /* 0x000fe200078ec0ff */
[----:B------:R-:W-:Y:S02]  /*05f0*/  @P3 IMAD.MOV.U32 R13, RZ, RZ, R8 ;  /* 0x000000ffff0d3224 */ /* 0x000fe400078e0008 */
[----:B------:R-:W-:Y:S01]  /*0600*/  @P4 IMAD.MOV.U32 R13, RZ, RZ, R9 ;  /* 0x000000ffff0d4224 */ /* 0x000fe200078e0009 */
[----:B------:R-:W-:Y:S01]  /*0610*/  SHF.L.W.U32.HI R17, R14, R12, R17 ;  /* 0x0000000c0e117219 */ /* 0x000fe20000010e11 */
[----:B------:R-:W-:-:S04]  /*0620*/  @P5 IMAD.MOV.U32 R13, RZ, RZ, R10 ;  /* 0x000000ffff0d5224 */ /* 0x000fc800078e000a */
[----:B------:R-:W-:-:S05]  /*0630*/  @P0 IMAD.MOV.U32 R13, RZ, RZ, R11 ;  /* 0x000000ffff0d0224 */ /* 0x000fca00078e000b */
[----:B------:R-:W-:-:S07]  /*0640*/  SHF.L.W.U32.HI R14, R13, R12, R14 ;  /* 0x0000000c0d0e7219 */ /* 0x000fce0000010e0e */
.L_x_2:
[C---:B------:R-:W-:Y:S01]  /*0650*/  SHF.L.W.U32.HI R19, R14.reuse, 0x2, R17 ;  /* 0x000000020e137819 */ /* 0x040fe20000010e11 */
[----:B------:R-:W-:Y:S01]  /*0660*/  IMAD.SHL.U32 R14, R14, 0x4, RZ ;  /* 0x000000040e0e7824 */ /* 0x000fe200078e00ff */
[----:B------:R-:W-:Y:S01]  /*0670*/  UMOV UR4, 0x54442d19 ;  /* 0x54442d1900047882 */ /* 0x000fe20000000000 */
[----:B------:R-:W-:Y:S01]  /*0680*/  UMOV UR5, 0x3bf921fb ;  /* 0x3bf921fb00057882 */ /* 0x000fe20000000000 */
[----:B------:R-:W-:Y:S02]  /*0690*/  SHF.R.S32.HI R11, RZ, 0x1f, R19 ;  /* 0x0000001fff0b7819 */ /* 0x000fe40000011413 */
[----:B------:R-:W-:Y:S02]  /*06a0*/  ISETP.GE.AND P0, PT, R2, RZ, PT ;  /* 0x000000ff0200720c */ /* 0x000fe40003f06270 */
[C---:B------:R-:W-:Y:S02]  /*06b0*/  LOP3.LUT R14, R11.reuse, R14, RZ, 0x3c, !PT ;  /* 0x0000000e0b0e7212 */ /* 0x040fe400078e3cff */
[----:B------:R-:W-:-:S02]  /*06c0*/  LOP3.LUT R15, R11, R19, RZ, 0x3c, !PT ;  /* 0x000000130b0f7212 */ /* 0x000fc400078e3cff */
[----:B------:R-:W-:Y:S02]  /*06d0*/  SHF.R.U32.HI R17, RZ, 0x1e, R17 ;  /* 0x0000001eff117819 */ /* 0x000fe40000011611 */
[----:B------:R-:W0:Y:S01]  /*06e0*/  I2F.F64.S64 R12, R14 ;  /* 0x0000000e000c7312 */ /* 0x000e220000301c00 */
[C---:B------:R-:W-:Y:S02]  /*06f0*/  LOP3.LUT R11, R19.reuse, R2, RZ, 0x3c, !PT ;  /* 0x00000002130b7212 */ /* 0x040fe400078e3cff */
[----:B------:R-:W-:Y:S02]  /*0700*/  LEA.HI R19, R19, R17, RZ, 0x1 ;  /* 0x0000001113137211 */ /* 0x000fe400078f08ff */
[----:B------:R-:W-:Y:S02]  /*0710*/  ISETP.GE.AND P1, PT, R11, RZ, PT ;  /* 0x000000ff0b00720c */ /* 0x000fe40003f26270 */
[----:B------:R-:W-:-:S05]  /*0720*/  IADD3 R11, PT, PT, -R19, RZ, RZ ;  /* 0x000000ff130b7210 */ /* 0x000fca0007ffe1ff */
[----:B------:R-:W-:Y:S01]  /*0730*/  @!P0 IMAD.MOV.U32 R19, RZ, RZ, R11 ;  /* 0x000000ffff138224 */ /* 0x000fe200078e000b */
[----:B0-----:R-:W-:-:S10]  /*0740*/  DMUL R12, R12, UR4 ;  /* 0x000000040c0c7c28 */ /* 0x001fd40008000000 */
[----:B------:R-:W0:Y:S02]  /*0750*/  F2F.F32.F64 R12, R12 ;  /* 0x0000000c000c7310 */ /* 0x000e240000301000 */
[----:B0-----:R-:W-:-:S07]  /*0760*/  FSEL R20, -R12, R12, !P1 ;  /* 0x0000000c0c147208 */ /* 0x001fce0004800100 */
.L_x_0:
[----:B------:R-:W0:Y:S08]  /*0770*/  LDC.64 R16, c[0x0][0x3b0] ;  /* 0x0000ec00ff107b82 */ /* 0x000e300000000a00 */
[----:B------:R-:W1:Y:S01]  /*0780*/  LDC.64 R14, c[0x0][0x380] ;  /* 0x0000e000ff0e7b82 */ /* 0x000e620000000a00 */
[----:B0-----:R-:W-:-:S05]  /*0790*/  IMAD.WIDE R16, R0, 0x4, R16 ;  /* 0x0000000400107825 */ /* 0x001fca00078e0210 */
[----:B------:R0:W2:Y:S01]  /*07a0*/  LDG.E.CONSTANT R11, desc[UR6][R16.64] ;  /* 0x00000006100b7981 */ /* 0x0000a2000c1e9900 */
[----:B-1----:R-:W-:-:S05]  /*07b0*/  IMAD.WIDE R14, R0, 0x4, R14 ;  /* 0x00000004000e7825 */ /* 0x002fca00078e020e */
[----:B------:R-:W2:Y:S01]  /*07c0*/  LDG.E R22, desc[UR6][R14.64] ;  /* 0x000000060e167981 */ /* 0x000ea2000c1e1900 */
[----:B------:R-:W-:Y:S02]  /*07d0*/  IMAD.MOV.U32 R12, RZ, RZ, 0x37cbac00 ;  /* 0x37cbac00ff0c7424 */ /* 0x000fe400078e00ff */
[----:B------:R-:W-:Y:S01]  /*07e0*/  FMUL R21, R20, R20 ;  /* 0x0000001414157220 */ /* 0x000fe20000400000 */
[----:B------:R-:W-:-:S03]  /*07f0*/  LOP3.LUT R13, R19, 0x1, RZ, 0xc0, !PT ;  /* 0x00000001130d7812 */ /* 0x000fc600078ec0ff */
[----:B------:R-:W-:Y:S01]  /*0800*/  FFMA R18, R21, R12, -0.0013887860113754868507 ;  /* 0xbab607ed15127423 */ /* 0x000fe2000000000c */
[----:B------:R-:W-:Y:S01]  /*0810*/  ISETP.NE.U32.AND P0, PT, R13, 0x1, PT ;  /* 0x000000010d00780c */ /* 0x000fe20003f05070 */
[----:B------:R-:W-:-:S03]  /*0820*/  IMAD.MOV.U32 R13, RZ, RZ, 0x3d2aaabb ;  /* 0x3d2aaabbff0d7424 */ /* 0x000fc600078e00ff */
[----:B------:R-:W-:Y:S01]  /*0830*/  FSEL R24, R18, -0.00019574658654164522886, !P0 ;  /* 0xb94d415312187808 */ /* 0x000fe20004000000 */
[----:B------:R-:W-:Y:S01]  /*0840*/  IMAD.MOV.U32 R18, RZ, RZ, 0x3effffff ;  /* 0x3effffffff127424 */ /* 0x000fe200078e00ff */
[----:B------:R-:W-:Y:S02]  /*0850*/  FSEL R26, R13, 0.0083327032625675201416, !P0 ;  /* 0x3c0885e40d1a7808 */ /* 0x000fe40004000000 */
[----:B------:R-:W-:Y:S02]  /*0860*/  LOP3.LUT P1, RZ, R19, 0x2, RZ, 0xc0, !PT ;  /* 0x0000000213ff7812 */ /* 0x000fe4000782c0ff */
[----:B0-----:R-:W-:Y:S01]  /*0870*/  FSEL R17, -R18, -0.16666662693023681641, !P0 ;  /* 0xbe2aaaa812117808 */ /* 0x001fe20004000100 */
[----:B------:R-:W-:Y:S01]  /*0880*/  FFMA R24, R21, R24, R26 ;  /* 0x0000001815187223 */ /* 0x000fe2000000001a */
[----:B------:R-:W-:-:S03]  /*0890*/  FSEL R16, R20, 1, P0 ;  /* 0x3f80000014107808 */ /* 0x000fc60000000000 */
[C---:B------:R-:W-:Y:S02]  /*08a0*/  FFMA R17, R21.reuse, R24, R17 ;  /* 0x0000001815117223 */ /* 0x040fe40000000011 */
[----:B------:R-:W-:Y:S01]  /*08b0*/  FFMA R21, R21, R16, RZ ;  /* 0x0000001015157223 */ /* 0x000fe200000000ff */
[----:B------:R-:W-:-:S03]  /*08c0*/  FSETP.GE.AND P2, PT, |R2|, 105615, PT ;  /* 0x47ce47800200780b */ /* 0x000fc60003f46200 */
[----:B------:R-:W-:-:S04]  /*08d0*/  FFMA R17, R21, R17, R16 ;  /* 0x0000001115117223 */ /* 0x000fc80000000010 */
[----:B------:R-:W-:Y:S01]  /*08e0*/  @P1 FADD R17, RZ, -R17 ;  /* 0x80000011ff111221 */ /* 0x000fe20000000000 */
[----:B------:R-:W-:Y:S02]  /*08f0*/  IMAD.MOV.U32 R20, RZ, RZ, R4 ;  /* 0x000000ffff147224 */ /* 0x000fe400078e0004 */
[----:B------:R-:W-:Y:S02]  /*0900*/  IMAD.MOV.U32 R21, RZ, RZ, R3 ;  /* 0x000000ffff157224 */ /* 0x000fe400078e0003 */
[----:B--2---:R-:W-:-:S05]  /*0910*/  FFMA R17, R17, R11, R22 ;  /* 0x0000000b11117223 */ /* 0x004fca0000000016 */
[----:B------:R0:W-:Y:S01]  /*0920*/  STG.E desc[UR6][R14.64], R17 ;  /* 0x000000110e007986 */ /* 0x0001e2000c101906 */
[----:B------:R-:W-:Y:S05]  /*0930*/  @!P2 BRA `(.L_x_3) ;  /* 0x000000040070a947 */ /* 0x000fea0003800000 */
[----:B------:R-:W-:-:S13]  /*0940*/  FSETP.NEU.AND P0, PT, |R2|, +INF , PT ;  /* 0x7f8000000200780b */ /* 0x000fda0003f0d200 */
[----:B------:R-:W-:Y:S01]  /*0950*/  @!P0 FMUL R21, RZ, R2 ;  /* 0x00000002ff158220 */ /* 0x000fe20000400000 */
[----:B------:R-:W-:Y:S01]  /*0960*/  @!P0 MOV R20, RZ ;  /* 0x000000ff00148202 */ /* 0x000fe20000000f00 */
[----:B------:R-:W-:Y:S06]  /*0970*/  @!P0 BRA `(.L_x_3) ;  /* 0x0000000400608947 */ /* 0x000fec0003800000 */
[----:B0-----:R-:W-:Y:S01]  /*0980*/  IMAD.SHL.U32 R14, R2, 0x100, RZ ;  /* 0x00000100020e7824 */ /* 0x001fe200078e00ff */
[----:B------:R-:W-:Y:S01]  /*0990*/  CS2R R20, SRZ ;  /* 0x0000000000147805 */ /* 0x000fe2000001ff00 */
[----:B------:R-:W-:Y:S01]  /*09a0*/  IMAD.MOV.U32 R19, RZ, RZ, RZ ;  /* 0x000000ffff137224 */ /* 0x000fe200078e00ff */
[----:B------:R-:W0:Y:S02]  /*09b0*/  LDCU.64 UR8, c[0x4][URZ] ;  /* 0x01000000ff0877ac */ /* 0x000e240008000a00 */
[----:B------:R-:W-:Y:S01]  /*09c0*/  LOP3.LUT R23, R14, 0x80000000, RZ, 0xfc, !PT ;  /* 0x800000000e177812 */ /* 0x000fe200078efcff */
[----:B------:R-:W-:-:S06]  /*09d0*/  UMOV UR4, URZ ;  /* 0x000000ff00047c82 */ /* 0x000fcc0008000000 */
.L_x_4:
[----:B0-----:R-:W-:Y:S02]  /*09e0*/  IMAD.U32 R14, RZ, RZ, UR8 ;  /* 0x00000008ff0e7e24 */ /* 0x001fe4000f8e00ff */
        /* <DEDUP_REMOVED lines=12> */
[----:B------:R-:W-:-:S04]  /*0ab0*/  IADD3 R16, P2, PT, R16, R19, RZ ;  /* 0x0000001310107210 */ /* 0x000fc80007f5e0ff */
        /* <DEDUP_REMOVED lines=14> */
[----:B------:R-:W-:-:S04]  /*0ba0*/  SHF.R.U32.HI R14, RZ, 0x5, R14 ;  /* 0x00000005ff0e7819 */ /* 0x000fc8000001160e */
[----:B------:R-:W-:-:S04]  /*0bb0*/  LEA R17, -R14, RZ, 0x2 ;  /* 0x000000ff0e117211 */ /* 0x000fc800078e11ff */
        /* <DEDUP_REMOVED lines=8> */
[----:B------:R-:W-:Y:S02]  /*0c40*/  @P4 IMAD.MOV.U32 R14, RZ, RZ, R5 ;  /* 0x000000ffff0e4224 */ /* 0x000fe400078e0005 */
[--C-:B------:R-:W-:Y:S01]  /*0c50*/  @P4 IMAD.MOV.U32 R20, RZ, RZ, R6.reuse ;  /* 0x000000ffff144224 */ /* 0x100fe200078e0006 */
[----:B------:R-:W-:Y:S01]  /*0c60*/  ISETP.EQ.AND P4, PT, R17, RZ, PT ;  /* 0x000000ff1100720c */ /* 0x000fe20003f82270 */
[----:B------:R-:W-:Y:S02]  /*0c70*/  @P0 IMAD.MOV.U32 R14, RZ, RZ, R6 ;  /* 0x000000ffff0e0224 */ /* 0x000fe400078e0006 */
[--C-:B------:R-:W-:Y:S01]  /*0c80*/  @P0 IMAD.MOV.U32 R20, RZ, RZ, R7.reuse ;  /* 0x000000ffff140224 */ /* 0x100fe200078e0007 */
[----:B------:R-:W-:Y:S01]  /*0c90*/  @P1 MOV R20, R8 ;  /* 0x0000000800141202 */ /* 0x000fe20000000f00 */
[----:B------:R-:W-:-:S02]  /*0ca0*/  @P1 IMAD.MOV.U32 R14, RZ, RZ, R7 ;  /* 0x000000ffff0e1224 */ /* 0x000fc400078e0007 */
[----:B------:R-:W-:Y:S02]  /*0cb0*/  @P2 IMAD.MOV.U32 R14, RZ, RZ, R8 ;  /* 0x000000ffff0e2224 */ /* 0x000fe400078e0008 */
[--C-:B------:R-:W-:Y:S02]  /*0cc0*/  @P2 IMAD.MOV.U32 R20, RZ, RZ, R9.reuse ;  /* 0x000000ffff142224 */ /* 0x100fe400078e0009 */
[----:B------:R-:W-:Y:S02]  /*0cd0*/  @P3 IMAD.MOV.U32 R14, RZ, RZ, R9 ;  /* 0x000000ffff0e3224 */ /* 0x000fe400078e0009 */
[--C-:B------:R-:W-:Y:S02]  /*0ce0*/  @P3 IMAD.MOV.U32 R20, RZ, RZ, R10.reuse ;  /* 0x000000ffff143224 */ /* 0x100fe400078e000a */
[----:B------:R-:W-:Y:S01]  /*0cf0*/  @P4 IMAD.MOV.U32 R14, RZ, RZ, R10 ;  /* 0x000000ffff0e4224 */ /* 0x000fe200078e000a */
[----:B------:R-:W-:Y:S01]  /*0d00*/  @P5 MOV R14, R19 ;  /* 0x00000013000e5202 */ /* 0x000fe20000000f00 */
[----:B------:R-:W-:Y:S01]  /*0d10*/  @P4 IMAD.MOV.U32 R20, RZ, RZ, R19 ;  /* 0x000000ffff144224 */ /* 0x000fe200078e0013 */
[----:B------:R-:W-:Y:S06]  /*0d20*/  @!P6 BRA `(.L_x_5) ;  /* 0x00000000002ce947 */ /* 0x000fec0003800000 */
[----:B------:R-:W-:Y:S01]  /*0d30*/  @P0 IMAD.MOV.U32 R15, RZ, RZ, R5 ;  /* 0x000000ffff0f0224 */ /* 0x000fe200078e0005 */
[----:B------:R-:W-:Y:S01]  /*0d40*/  ISETP.EQ.AND P0, PT, R17, 0x8, PT ;  /* 0x000000081100780c */ /* 0x000fe20003f02270 */
[----:B------:R-:W-:Y:S01]  /*0d50*/  @P1 IMAD.MOV.U32 R15, RZ, RZ, R6 ;  /* 0x000000ffff0f1224 */ /* 0x000fe200078e0006 */
[----:B------:R-:W-:Y:S01]  /*0d60*/  LOP3.LUT R17, R16, 0x1f, RZ, 0xc0, !PT ;  /* 0x0000001f10117812 */ /* 0x000fe200078ec0ff */
[----:B------:R-:W-:Y:S02]  /*0d70*/  @P2 IMAD.MOV.U32 R15, RZ, RZ, R7 ;  /* 0x000000ffff0f2224 */ /* 0x000fe400078e0007 */
[----:B------:R-:W-:Y:S01]  /*0d80*/  @P3 IMAD.MOV.U32 R15, RZ, RZ, R8 ;  /* 0x000000ffff0f3224 */ /* 0x000fe200078e0008 */
[----:B------:R-:W-:Y:S01]  /*0d90*/  SHF.L.W.U32.HI R20, R14, R17, R20 ;  /* 0x000000110e147219 */ /* 0x000fe20000010e14 */
[----:B------:R-:W-:Y:S02]  /*0da0*/  @P4 IMAD.MOV.U32 R15, RZ, RZ, R9 ;  /* 0x000000ffff0f4224 */ /* 0x000fe400078e0009 */
[----:B------:R-:W-:-:S04]  /*0db0*/  @P5 IMAD.MOV.U32 R15, RZ, RZ, R10 ;  /* 0x000000ffff0f5224 */ /* 0x000fc800078e000a */
[----:B------:R-:W-:-:S04]  /*0dc0*/  @P0 MOV R15, R19 ;  /* 0x00000013000f0202 */ /* 0x000fc80000000f00 */
[----:B------:R-:W-:-:S07]  /*0dd0*/  SHF.L.W.U32.HI R14, R15, R17, R14 ;  /* 0x000000110f0e7219 */ /* 0x000fce0000010e0e */
.L_x_5:
        /* <DEDUP_REMOVED lines=9> */
[C---:B------:R-:W-:Y:S02]  /*0e70*/  LOP3.LUT R21, R19.reuse, R2, RZ, 0x3c, !PT ;  /* 0x0000000213157212 */ /* 0x040fe400078e3cff */
[----:B------:R-:W0:Y:S01]  /*0e80*/  I2F.F64.S64 R14, R14 ;  /* 0x0000000e000e7312 */ /* 0x000e220000301c00 */
[----:B------:R-:W-:Y:S02]  /*0e90*/  LEA.HI R20, R19, R20, RZ, 0x1 ;  /* 0x0000001413147211 */ /* 0x000fe400078f08ff */
[----:B------:R-:W-:-:S03]  /*0ea0*/  ISETP.GE.AND P0, PT, R21, RZ, PT ;  /* 0x000000ff1500720c */ /* 0x000fc60003f06270 */
[----:B------:R-:W-:-:S04]  /*0eb0*/  IMAD.MOV R19, RZ, RZ, -R20 ;  /* 0x000000ffff137224 */ /* 0x000fc800078e0a14 */
[----:B------:R-:W-:Y:S01]  /*0ec0*/  @!P1 IMAD.MOV.U32 R20, RZ, RZ, R19 ;  /* 0x000000ffff149224 */ /* 0x000fe200078e0013 */
[----:B0-----:R-:W-:-:S10]  /*0ed0*/  DMUL R16, R14, UR4 ;  /* 0x000000040e107c28 */ /* 0x001fd40008000000 */
[----:B------:R-:W0:Y:S02]  /*0ee0*/  F2F.F32.F64 R16, R16 ;  /* 0x0000001000107310 */ /* 0x000e240000301000 */
[----:B0-----:R-:W-:-:S07]  /*0ef0*/  FSEL R21, -R16, R16, !P0 ;  /* 0x0000001010157208 */ /* 0x001fce0004000100 */
.L_x_3:
[----:B0-----:R-:W0:Y:S08]  /*0f00*/  LDC.64 R16, c[0x0][0x3b8] ;  /* 0x0000ee00ff107b82 */ /* 0x001e300000000a00 */
[----:B------:R-:W1:Y:S01]  /*0f10*/  LDC.64 R14, c[0x0][0x388] ;  /* 0x0000e200ff0e7b82 */ /* 0x000e620000000a00 */
[----:B0-----:R-:W-:-:S05]  /*0f20*/  IMAD.WIDE R16, R0, 0x4, R16 ;  /* 0x0000000400107825 */ /* 0x001fca00078e0210 */
[----:B------:R0:W2:Y:S01]  /*0f30*/  LDG.E.CONSTANT R19, desc[UR6][R16.64] ;  /* 0x0000000610137981 */ /* 0x0000a2000c1e9900 */
[----:B-1----:R-:W-:-:S05]  /*0f40*/  IMAD.WIDE R14, R0, 0x4, R14 ;  /* 0x00000004000e7825 */ /* 0x002fca00078e020e */
[----:B------:R-:W2:Y:S01]  /*0f50*/  LDG.E R22, desc[UR6][R14.64] ;  /* 0x000000060e167981 */ /* 0x000ea2000c1e1900 */
[----:B------:R-:W-:Y:S01]  /*0f60*/  FMUL R23, R21, R21 ;  /* 0x0000001515177220 */ /* 0x000fe20000400000 */
[----:B------:R-:W-:-:S03]  /*0f70*/  LOP3.LUT R24, R20, 0x1, RZ, 0xc0, !PT ;  /* 0x0000000114187812 */ /* 0x000fc600078ec0ff */
[----:B------:R-:W-:Y:S01]  /*0f80*/  FFMA R25, R23, R12, -0.0013887860113754868507 ;  /* 0xbab607ed17197423 */ /* 0x000fe2000000000c */
[----:B------:R-:W-:-:S04]  /*0f90*/  ISETP.NE.U32.AND P0, PT, R24, 0x1, PT ;  /* 0x000000011800780c */ /* 0x000fc80003f05070 */
[----:B------:R-:W-:Y:S02]  /*0fa0*/  FSEL R24, R25, -0.00019574658654164522886, !P0 ;  /* 0xb94d415319187808 */ /* 0x000fe40004000000 */
[----:B------:R-:W-:Y:S02]  /*0fb0*/  FSEL R26, R13, 0.0083327032625675201416, !P0 ;  /* 0x3c0885e40d1a7808 */ /* 0x000fe40004000000 */
[----:B------:R-:W-:Y:S02]  /*0fc0*/  FSEL R25, -R18, -0.16666662693023681641, !P0 ;  /* 0xbe2aaaa812197808 */ /* 0x000fe40004000100 */
[----:B------:R-:W-:Y:S01]  /*0fd0*/  LOP3.LUT P1, RZ, R20, 0x2, RZ, 0xc0, !PT ;  /* 0x0000000214ff7812 */ /* 0x000fe2000782c0ff */
[----:B------:R-:W-:Y:S01]  /*0fe0*/  FFMA R24, R23, R24, R26 ;  /* 0x0000001817187223 */ /* 0x000fe2000000001a */
[----:B0-----:R-:W-:-:S03]  /*0ff0*/  FSEL R16, R21, 1, P0 ;  /* 0x3f80000015107808 */ /* 0x001fc60000000000 */
        /* <DEDUP_REMOVED lines=12> */
[----:B------:R-:W-:Y:S01]  /*10c0*/  @!P0 IMAD.MOV.U32 R20, RZ, RZ, RZ ;  /* 0x000000ffff148224 */ /* 0x000fe200078e00ff */
[----:B------:R-:W-:Y:S06]  /*10d0*/  @!P0 BRA `(.L_x_6) ;  /* 0x0000000400608947 */ /* 0x000fec0003800000 */
[----:B0-----:R-:W-:Y:S02]  /*10e0*/  SHF.L.U32 R14, R2, 0x8, RZ ;  /* 0x00000008020e7819 */ /* 0x001fe400000006ff */
[----:B------:R-:W-:Y:S01]  /*10f0*/  CS2R R20, SRZ ;  /* 0x0000000000147805 */ /* 0x000fe2000001ff00 */
[----:B------:R-:W-:Y:S01]  /*1100*/  IMAD.MOV.U32 R23, RZ, RZ, RZ ;  /* 0x000000ffff177224 */ /* 0x000fe200078e00ff */
[----:B------:R-:W0:Y:S01]  /*1110*/  LDCU.64 UR8, c[0x4][URZ] ;  /* 0x01000000ff0877ac */ /* 0x000e220008000a00 */
[----:B------:R-:W-:Y:S01]  /*1120*/  LOP3.LUT R25, R14, 0x80000000, RZ, 0xfc, !PT ;  /* 0x800000000e197812 */ /* 0x000fe200078efcff */
[----:B------:R-:W-:-:S06]  /*1130*/  UMOV UR4, URZ ;  /* 0x000000ff00047c82 */ /* 0x000fcc0008000000 */
.L_x_7:
        /* <DEDUP_REMOVED lines=13> */
[----:B------:R-:W-:-:S05]  /*1210*/  IADD3 R16, P2, PT, R16, R21, RZ ;  /* 0x0000001510107210 */ /* 0x000fca0007f5e0ff */
[----:B------:R-:W-:Y:S01]  /*1220*/  IMAD.X R21, R17, 0x1, R23, P2 ;  /* 0x0000000111157824 */ /* 0x000fe200010e0617 */
[----:B------:R-:W-:Y:S01]  /*1230*/  ISETP.EQ.AND P2, PT, R20, 0x8, PT ;  /* 0x000000081400780c */ /* 0x000fe20003f42270 */
[--C-:B------:R-:W-:Y:S02]  /*1240*/  @P0 IMAD.MOV.U32 R5, RZ, RZ, R16.reuse ;  /* 0x000000ffff050224 */ /* 0x100fe400078e0010 */
[--C-:B------:R-:W-:Y:S02]  /*1250*/  @P1 IMAD.MOV.U32 R6, RZ, RZ, R16.reuse ;  /* 0x000000ffff061224 */ /* 0x100fe400078e0010 */
[--C-:B------:R-:W-:Y:S02]  /*1260*/  @P3 IMAD.MOV.U32 R8, RZ, RZ, R16.reuse ;  /* 0x000000ffff083224 */ /* 0x100fe400078e0010 */
[--C-:B------:R-:W-:Y:S02]  /*1270*/  @P4 IMAD.MOV.U32 R9, RZ, RZ, R16.reuse ;  /* 0x000000ffff094224 */ /* 0x100fe400078e0010 */
[----:B------:R-:W-:-:S02]  /*1280*/  @P5 IMAD.MOV.U32 R10, RZ, RZ, R16 ;  /* 0x000000ffff0a5224 */ /* 0x000fc400078e0010 */
[----:B------:R-:W-:Y:S02]  /*1290*/  VIADD R20, R20, 0x4 ;  /* 0x0000000414147836 */ /* 0x000fe40000000000 */
[----:B------:R-:W-:Y:S01]  /*12a0*/  @P2 MOV R7, R16 ;  /* 0x0000001000072202 */ /* 0x000fe20000000f00 */
        /* <DEDUP_REMOVED lines=13> */
[----:B------:R-:W-:Y:S02]  /*1380*/  @P3 MOV R20, R5 ;  /* 0x0000000500143202 */ /* 0x000fe40000000f00 */
[----:B------:R-:W-:Y:S01]  /*1390*/  @P4 IMAD.MOV.U32 R14, RZ, RZ, R5 ;  /* 0x000000ffff0e4224 */ /* 0x000fe200078e0005 */
[C---:B------:R-:W-:Y:S01]  /*13a0*/  ISETP.EQ.AND P3, PT, R17.reuse, -0x4, PT ;  /* 0xfffffffc1100780c */ /* 0x040fe20003f62270 */
[--C-:B------:R-:W-:Y:S01]  /*13b0*/  @P4 IMAD.MOV.U32 R20, RZ, RZ, R6.reuse ;  /* 0x000000ffff144224 */ /* 0x100fe200078e0006 */
[----:B------:R-:W-:Y:S01]  /*13c0*/  ISETP.EQ.AND P4, PT, R17, RZ, PT ;  /* 0x000000ff1100720c */ /* 0x000fe20003f82270 */
[----:B------:R-:W-:Y:S02]  /*13d0*/  @P0 IMAD.MOV.U32 R14, RZ, RZ, R6 ;  /* 0x000000ffff0e0224 */ /* 0x000fe400078e0006 */
[--C-:B------:R-:W-:Y:S02]  /*13e0*/  @P0 IMAD.MOV.U32 R20, RZ, RZ, R7.reuse ;  /* 0x000000ffff140224 */ /* 0x100fe400078e0007 */
[----:B------:R-:W-:Y:S01]  /*13f0*/  @P1 IMAD.MOV.U32 R14, RZ, RZ, R7 ;  /* 0x000000ffff0e1224 */ /* 0x000fe200078e0007 */
[----:B------:R-:W-:Y:S01]  /*1400*/  @P2 MOV R14, R8 ;  /* 0x00000008000e2202 */ /* 0x000fe20000000f00 */
[----:B------:R-:W-:-:S02]  /*1410*/  @P1 IMAD.MOV.U32 R20, RZ, RZ, R8 ;  /* 0x000000ffff141224 */ /* 0x000fc400078e0008 */
[--C-:B------:R-:W-:Y:S02]  /*1420*/  @P2 IMAD.MOV.U32 R20, RZ, RZ, R9.reuse ;  /* 0x000000ffff142224 */ /* 0x100fe400078e0009 */
[----:B------:R-:W-:Y:S02]  /*1430*/  @P3 IMAD.MOV.U32 R14, RZ, RZ, R9 ;  /* 0x000000ffff0e3224 */ /* 0x000fe400078e0009 */
[--C-:B------:R-:W-:Y:S02]  /*1440*/  @P3 IMAD.MOV.U32 R20, RZ, RZ, R10.reuse ;  /* 0x000000ffff143224 */ /* 0x100fe400078e000a */
[----:B------:R-:W-:Y:S02]  /*1450*/  @P4 IMAD.MOV.U32 R14, RZ, RZ, R10 ;  /* 0x000000ffff0e4224 */ /* 0x000fe400078e000a */
[--C-:B------:R-:W-:Y:S02]  /*1460*/  @P4 IMAD.MOV.U32 R20, RZ, RZ, R21.reuse ;  /* 0x000000ffff144224 */ /* 0x100fe400078e0015 */
[----:B------:R-:W-:Y:S01]  /*1470*/  @P5 IMAD.MOV.U32 R14, RZ, RZ, R21 ;  /* 0x000000ffff0e5224 */ /* 0x000fe200078e0015 */
[----:B------:R-:W-:Y:S06]  /*1480*/  @!P6 BRA `(.L_x_8) ;  /* 0x00000000002ce947 */ /* 0x000fec0003800000 */
[----:B------:R-:W-:Y:S01]  /*1490*/  @P0 MOV R15, R5 ;  /* 0x00000005000f0202 */ /* 0x000fe20000000f00 */
[----:B------:R-:W-:Y:S01]  /*14a0*/  @P1 IMAD.MOV.U32 R15, RZ, RZ, R6 ;  /* 0x000000ffff0f1224 */ /* 0x000fe200078e0006 */
[----:B------:R-:W-:Y:S01]  /*14b0*/  ISETP.EQ.AND P0, PT, R17, 0x8, PT ;  /* 0x000000081100780c */ /* 0x000fe20003f02270 */
[----:B------:R-:W-:Y:S01]  /*14c0*/  @P2 IMAD.MOV.U32 R15, RZ, RZ, R7 ;  /* 0x000000ffff0f2224 */ /* 0x000fe200078e0007 */
[----:B------:R-:W-:Y:S01]  /*14d0*/  LOP3.LUT R17, R16, 0x1f, RZ, 0xc0, !PT ;  /* 0x0000001f10117812 */ /* 0x000fe200078ec0ff */
[----:B------:R-:W-:Y:S02]  /*14e0*/  @P3 IMAD.MOV.U32 R15, RZ, RZ, R8 ;  /* 0x000000ffff0f3224 */ /* 0x000fe400078e0008 */
[----:B------:R-:W-:Y:S01]  /*14f0*/  @P4 IMAD.MOV.U32 R15, RZ, RZ, R9 ;  /* 0x000000ffff0f4224 */ /* 0x000fe200078e0009 */
[----:B------:R-:W-:Y:S01]  /*1500*/  SHF.L.W.U32.HI R20, R14, R17, R20 ;  /* 0x000000110e147219 */ /* 0x000fe20000010e14 */
[----:B------:R-:W-:-:S06]  /*1510*/  @P5 IMAD.MOV.U32 R15, RZ, RZ, R10 ;  /* 0x000000ffff0f5224 */ /* 0x000fcc00078e000a */
[----:B------:R-:W-:-:S05]  /*1520*/  @P0 IMAD.MOV.U32 R15, RZ, RZ, R21 ;  /* 0x000000ffff0f0224 */ /* 0x000fca00078e0015 */
[----:B------:R-:W-:-:S07]  /*1530*/  SHF.L.W.U32.HI R14, R15, R17, R14 ;  /* 0x000000110f0e7219 */ /* 0x000fce0000010e0e */
.L_x_8:
[C---:B------:R-:W-:Y:S01]  /*1540*/  SHF.L.W.U32.HI R21, R14.reuse, 0x2, R20 ;  /* 0x000000020e157819 */ /* 0x040fe20000010e14 */
[----:B------:R-:W-:Y:S01]  /*1550*/  UMOV UR4, 0x54442d19 ;  /* 0x54442d1900047882 */ /* 0x000fe20000000000 */
[----:B------:R-:W-:Y:S01]  /*1560*/  SHF.L.U32 R14, R14, 0x2, RZ ;  /* 0x000000020e0e7819 */ /* 0x000fe200000006ff */
        /* <DEDUP_REMOVED lines=15> */
.L_x_6:
[----:B------:R-:W1:Y:S08]  /*1660*/  LDC.64 R16, c[0x0][0x3c0] ;  /* 0x0000f000ff107b82 */ /* 0x000e700000000a00 */
[----:B0-----:R-:W0:Y:S01]  /*1670*/  LDC.64 R14, c[0x0][0x390] ;  /* 0x0000e400ff0e7b82 */ /* 0x001e220000000a00 */
[----:B-1----:R-:W-:-:S06]  /*1680*/  IMAD.WIDE R16, R0, 0x4, R16 ;  /* 0x0000000400107825 */ /* 0x002fcc00078e0210 */
[----:B------:R1:W2:Y:S01]  /*1690*/  LDG.E.CONSTANT R16, desc[UR6][R16.64] ;  /* 0x0000000610107981 */ /* 0x0002a2000c1e9900 */
[----:B0-----:R-:W-:-:S05]  /*16a0*/  IMAD.WIDE R14, R0, 0x4, R14 ;  /* 0x00000004000e7825 */ /* 0x001fca00078e020e */
[----:B------:R-:W2:Y:S01]  /*16b0*/  LDG.E R23, desc[UR6][R14.64] ;  /* 0x000000060e177981 */ /* 0x000ea2000c1e1900 */
[----:B------:R-:W-:Y:S01]  /*16c0*/  LOP3.LUT R24, R20, 0x1, RZ, 0xc0, !PT ;  /* 0x0000000114187812 */ /* 0x000fe200078ec0ff */
[----:B------:R-:W-:-:S03]  /*16d0*/  FMUL R22, R21, R21 ;  /* 0x0000001515167220 */ /* 0x000fc60000400000 */
[----:B------:R-:W-:Y:S01]  /*16e0*/  ISETP.NE.U32.AND P0, PT, R24, 0x1, PT ;  /* 0x000000011800780c */ /* 0x000fe20003f05070 */
[----:B------:R-:W-:-:S03]  /*16f0*/  FFMA R24, R22, R12, -0.0013887860113754868507 ;  /* 0xbab607ed16187423 */ /* 0x000fc6000000000c */
[----:B------:R-:W-:Y:S02]  /*1700*/  FSEL R25, R13, 0.0083327032625675201416, !P0 ;  /* 0x3c0885e40d197808 */ /* 0x000fe40004000000 */
[----:B------:R-:W-:Y:S02]  /*1710*/  FSEL R13, R24, -0.00019574658654164522886, !P0 ;  /* 0xb94d4153180d7808 */ /* 0x000fe40004000000 */
[----:B------:R-:W-:Y:S02]  /*1720*/  FSEL R18, -R18, -0.16666662693023681641, !P0 ;  /* 0xbe2aaaa812127808 */ /* 0x000fe40004000100 */
[----:B------:R-:W-:Y:S01]  /*1730*/  LOP3.LUT P1, RZ, R20, 0x2, RZ, 0xc0, !PT ;  /* 0x0000000214ff7812 */ /* 0x000fe2000782c0ff */
[----:B------:R-:W-:Y:S01]  /*1740*/  FFMA R25, R22, R13, R25 ;  /* 0x0000000d16197223 */ /* 0x000fe20000000019 */
[----:B------:R-:W-:-:S03]  /*1750*/  FSEL R13, R21, 1, P0 ;  /* 0x3f800000150d7808 */ /* 0x000fc60000000000 */
[C---:B------:R-:W-:Y:S02]  /*1760*/  FFMA R18, R22.reuse, R25, R18 ;  /* 0x0000001916127223 */ /* 0x040fe40000000012 */
[----:B------:R-:W-:Y:S01]  /*1770*/  FFMA R22, R22, R13, RZ ;  /* 0x0000000d16167223 */ /* 0x000fe200000000ff */
[----:B------:R-:W-:-:S03]  /*1780*/  FSETP.GE.AND P2, PT, |R2|, 105615, PT ;  /* 0x47ce47800200780b */ /* 0x000fc60003f46200 */
[----:B------:R-:W-:-:S04]  /*1790*/  FFMA R18, R22, R18, R13 ;  /* 0x0000001216127223 */ /* 0x000fc8000000000d */
[----:B------:R-:W-:Y:S01]  /*17a0*/  @P1 FADD R18, RZ, -R18 ;  /* 0x80000012ff121221 */ /* 0x000fe20000000000 */
[----:B-1----:R-:W-:-:S03]  /*17b0*/  IMAD.MOV.U32 R17, RZ, RZ, R4 ;  /* 0x000000ffff117224 */ /* 0x002fc600078e0004 */
[----:B--2---:R-:W-:Y:S01]  /*17c0*/  FFMA R23, R18, R16, R23 ;  /* 0x0000001012177223 */ /* 0x004fe20000000017 */
[----:B------:R-:W-:-:S04]  /*17d0*/  IMAD.MOV.U32 R18, RZ, RZ, R3 ;  /* 0x000000ffff127224 */ /* 0x000fc800078e0003 */
[----:B------:R0:W-:Y:S01]  /*17e0*/  STG.E desc[UR6][R14.64], R23 ;  /* 0x000000170e007986 */ /* 0x0001e2000c101906 */
[----:B------:R-:W-:Y:S05]  /*17f0*/  @!P2 BRA `(.L_x_9) ;  /* 0x000000040074a947 */ /* 0x000fea0003800000 */
[----:B------:R-:W-:-:S13]  /*1800*/  FSETP.NEU.AND P0, PT, |R2|, +INF , PT ;  /* 0x7f8000000200780b */ /* 0x000fda0003f0d200 */
[----:B------:R-:W-:Y:S01]  /*1810*/  @!P0 FMUL R18, RZ, R2 ;  /* 0x00000002ff128220 */ /* 0x000fe20000400000 */
[----:B------:R-:W-:Y:S01]  /*1820*/  @!P0 IMAD.MOV.U32 R17, RZ, RZ, RZ ;  /* 0x000000ffff118224 */ /* 0x000fe200078e00ff */
[----:B------:R-:W-:Y:S06]  /*1830*/  @!P0 BRA `(.L_x_9) ;  /* 0x0000000400648947 */ /* 0x000fec0003800000 */
[----:B0-----:R-:W-:Y:S01]  /*1840*/  IMAD.SHL.U32 R14, R2, 0x100, RZ ;  /* 0x00000100020e7824 */ /* 0x001fe200078e00ff */
[----:B------:R-:W-:Y:S01]  /*1850*/  MOV R13, RZ ;  /* 0x000000ff000d7202 */ /* 0x000fe20000000f00 */
[----:B------:R-:W-:Y:S01]  /*1860*/  IMAD.MOV.U32 R23, RZ, RZ, RZ ;  /* 0x000000ffff177224 */ /* 0x000fe200078e00ff */
[----:B------:R-:W0:Y:S01]  /*1870*/  LDCU.64 UR8, c[0x4][URZ] ;  /* 0x01000000ff0877ac */ /* 0x000e220008000a00 */
[----:B------:R-:W-:Y:S01]  /*1880*/  IMAD.MOV.U32 R18, RZ, RZ, RZ ;  /* 0x000000ffff127224 */ /* 0x000fe200078e00ff */
[----:B------:R-:W-:Y:S01]  /*1890*/  LOP3.LUT R25, R14, 0x80000000, RZ, 0xfc, !PT ;  /* 0x800000000e197812 */ /* 0x000fe200078efcff */
[----:B------:R-:W-:-:S06]  /*18a0*/  UMOV UR4, URZ ;  /* 0x000000ff00047c82 */ /* 0x000fcc0008000000 */
.L_x_10:
        /* <DEDUP_REMOVED lines=64> */
.L_x_11:
        /* <DEDUP_REMOVED lines=18> */
.L_x_9:
[----:B0-----:R-:W0:Y:S02]  /*1dd0*/  LDC.64 R14, c[0x0][0x398] ;  /* 0x0000e600ff0e7b82 */ /* 0x001e240000000a00 */
[----:B0-----:R-:W-:-:S05]  /*1de0*/  IMAD.WIDE R14, R0, 0x4, R14 ;  /* 0x00000004000e7825 */ /* 0x001fca00078e020e */
[----:B------:R-:W2:Y:S01]  /*1df0*/  LDG.E R20, desc[UR6][R14.64] ;  /* 0x000000060e147981 */ /* 0x000ea2000c1e1900 */
[C---:B------:R-:W-:Y:S01]  /*1e00*/  LOP3.LUT R13, R17.reuse, 0x1, RZ, 0xc0, !PT ;  /* 0x00000001110d7812 */ /* 0x040fe200078ec0ff */
[----:B------:R-:W-:Y:S01]  /*1e10*/  FMUL R21, R18, R18 ;  /* 0x0000001212157220 */ /* 0x000fe20000400000 */
[----:B------:R-:W-:Y:S01]  /*1e20*/  VIADD R22, R17, 0x1 ;  /* 0x0000000111167836 */ /* 0x000fe20000000000 */
[----:B------:R-:W-:Y:S01]  /*1e30*/  FSETP.GE.AND P2, PT, |R2|, 105615, PT ;  /* 0x47ce47800200780b */ /* 0x000fe20003f46200 */
[----:B------:R-:W-:Y:S01]  /*1e40*/  IMAD.MOV.U32 R17, RZ, RZ, 0x3e2aaaa8 ;  /* 0x3e2aaaa8ff117424 */ /* 0x000fe200078e00ff */
[----:B------:R-:W-:Y:S01]  /*1e50*/  ISETP.NE.U32.AND P0, PT, R13, 0x1, PT ;  /* 0x000000010d00780c */ /* 0x000fe20003f05070 */
[----:B------:R-:W-:Y:S01]  /*1e60*/  FFMA R23, R21, R12, -0.0013887860113754868507 ;  /* 0xbab607ed15177423 */ /* 0x000fe2000000000c */
[----:B------:R-:W-:Y:S01]  /*1e70*/  IMAD.MOV.U32 R13, RZ, RZ, 0x3c0885e4 ;  /* 0x3c0885e4ff0d7424 */ /* 0x000fe200078e00ff */
[----:B------:R-:W-:Y:S02]  /*1e80*/  LOP3.LUT P1, RZ, R22, 0x2, RZ, 0xc0, !PT ;  /* 0x0000000216ff7812 */ /* 0x000fe4000782c0ff */
[----:B------:R-:W-:-:S02]  /*1e90*/  FSEL R18, R18, 1, !P0 ;  /* 0x3f80000012127808 */ /* 0x000fc40004000000 */
[----:B------:R-:W-:Y:S02]  /*1ea0*/  FSEL R24, R23, -0.00019574658654164522886, P0 ;  /* 0xb94d415317187808 */ /* 0x000fe40000000000 */
[----:B------:R-:W-:Y:S02]  /*1eb0*/  FSEL R26, R13, 0.041666727513074874878, !P0 ;  /* 0x3d2aaabb0d1a7808 */ /* 0x000fe40004000000 */
[----:B------:R-:W-:Y:S02]  /*1ec0*/  FSEL R23, -R17, -0.4999999701976776123, !P0 ;  /* 0xbeffffff11177808 */ /* 0x000fe40004000100 */
[----:B------:R-:W-:Y:S01]  /*1ed0*/  MOV R22, R4 ;  /* 0x0000000400167202 */ /* 0x000fe20000000f00 */
[----:B------:R-:W-:-:S04]  /*1ee0*/  FFMA R24, R21, R24, R26 ;  /* 0x0000001815187223 */ /* 0x000fc8000000001a */
[C---:B------:R-:W-:Y:S01]  /*1ef0*/  FFMA R23, R21.reuse, R24, R23 ;  /* 0x0000001815177223 */ /* 0x040fe20000000017 */
[----:B------:R-:W-:-:S04]  /*1f00*/  FFMA R21, R21, R18, RZ ;  /* 0x0000001215157223 */ /* 0x000fc800000000ff */
[----:B------:R-:W-:-:S04]  /*1f10*/  FFMA R18, R21, R23, R18 ;  /* 0x0000001715127223 */ /* 0x000fc80000000012 */
[----:B------:R-:W-:-:S04]  /*1f20*/  @P1 FADD R18, RZ, -R18 ;  /* 0x80000012ff121221 */ /* 0x000fc80000000000 */
        /* <DEDUP_REMOVED lines=8> */
[----:B------:R-:W-:Y:S01]  /*1fb0*/  IMAD.SHL.U32 R11, R2, 0x100, RZ ;  /* 0x00000100020b7824 */ /* 0x000fe200078e00ff */
[----:B------:R-:W1:Y:S01]  /*1fc0*/  LDCU.64 UR8, c[0x4][URZ] ;  /* 0x01000000ff0877ac */ /* 0x000e620008000a00 */
[----:B------:R-:W-:Y:S02]  /*1fd0*/  IMAD.MOV.U32 R23, RZ, RZ, RZ ;  /* 0x000000ffff177224 */ /* 0x000fe400078e00ff */
[----:B------:R-:W-:Y:S01]  /*1fe0*/  IMAD.MOV.U32 R25, RZ, RZ, RZ ;  /* 0x000000ffff197224 */ /* 0x000fe200078e00ff */
[----:B------:R-:W-:Y:S01]  /*1ff0*/  LOP3.LUT R27, R11, 0x80000000, RZ, 0xfc, !PT ;  /* 0x800000000b1b7812 */ /* 0x000fe200078efcff */
[----:B------:R-:W-:Y:S01]  /*2000*/  IMAD.MOV.U32 R18, RZ, RZ, RZ ;  /* 0x000000ffff127224 */ /* 0x000fe200078e00ff */
[----:B------:R-:W-:-:S06]  /*2010*/  UMOV UR4, URZ ;  /* 0x000000ff00047c82 */ /* 0x000fcc0008000000 */
.L_x_13:
[----:B01----:R-:W-:Y:S01]  /*2020*/  MOV R14, UR8 ;  /* 0x00000008000e7c02 */ /* 0x003fe20008000f00 */
        /* <DEDUP_REMOVED lines=41> */
[--C-:B------:R-:W-:Y:S02]  /*22c0*/  @P0 IMAD.MOV.U32 R11, RZ, RZ, R7.reuse ;  /* 0x000000ffff0b0224 */ /* 0x100fe400078e0007 */
[----:B------:R-:W-:Y:S02]  /*22d0*/  @P1 IMAD.MOV.U32 R14, RZ, RZ, R7 ;  /* 0x000000ffff0e1224 */ /* 0x000fe400078e0007 */
[----:B------:R-:W-:-:S02]  /*22e0*/  @P1 IMAD.MOV.U32 R11, RZ, RZ, R8 ;  /* 0x000000ffff0b1224 */ /* 0x000fc400078e0008 */
[----:B------:R-:W-:Y:S02]  /*22f0*/  @P2 IMAD.MOV.U32 R14, RZ, RZ, R8 ;  /* 0x000000ffff0e2224 */ /* 0x000fe400078e0008 */
[----:B------:R-:W-:Y:S01]  /*2300*/  @P2 IMAD.MOV.U32 R11, RZ, RZ, R9 ;  /* 0x000000ffff0b2224 */ /* 0x000fe200078e0009 */
[----:B------:R-:W-:Y:S01]  /*2310*/  @P3 MOV R14, R9 ;  /* 0x00000009000e3202 */ /* 0x000fe20000000f00 */
[--C-:B------:R-:W-:Y:S02]  /*2320*/  @P3 IMAD.MOV.U32 R11, RZ, RZ, R10.reuse ;  /* 0x000000ffff0b3224 */ /* 0x100fe400078e000a */
[----:B------:R-:W-:Y:S02]  /*2330*/  @P4 IMAD.MOV.U32 R14, RZ, RZ, R10 ;  /* 0x000000ffff0e4224 */ /* 0x000fe400078e000a */
[--C-:B------:R-:W-:Y:S02]  /*2340*/  @P4 IMAD.MOV.U32 R11, RZ, RZ, R23.reuse ;  /* 0x000000ffff0b4224 */ /* 0x100fe400078e0017 */
[----:B------:R-:W-:Y:S01]  /*2350*/  @P5 IMAD.MOV.U32 R14, RZ, RZ, R23 ;  /* 0x000000ffff0e5224 */ /* 0x000fe200078e0017 */
[----:B------:R-:W-:Y:S06]  /*2360*/  @!P6 BRA `(.L_x_14) ;  /* 0x00000000002ce947 */ /* 0x000fec0003800000 */
[----:B------:R-:W-:Y:S01]  /*2370*/  @P0 IMAD.MOV.U32 R15, RZ, RZ, R5 ;  /* 0x000000ffff0f0224 */ /* 0x000fe200078e0005 */
[----:B------:R-:W-:Y:S01]  /*2380*/  ISETP.EQ.AND P0, PT, R20, 0x8, PT ;  /* 0x000000081400780c */ /* 0x000fe20003f02270 */
[----:B------:R-:W-:Y:S01]  /*2390*/  @P1 IMAD.MOV.U32 R15, RZ, RZ, R6 ;  /* 0x000000ffff0f1224 */ /* 0x000fe200078e0006 */
[----:B------:R-:W-:Y:S01]  /*23a0*/  @P2 MOV R15, R7 ;  /* 0x00000007000f2202 */ /* 0x000fe20000000f00 */
[----:B------:R-:W-:Y:S01]  /*23b0*/  @P3 IMAD.MOV.U32 R15, RZ, RZ, R8 ;  /* 0x000000ffff0f3224 */ /* 0x000fe200078e0008 */
[----:B------:R-:W-:Y:S01]  /*23c0*/  LOP3.LUT R18, R18, 0x1f, RZ, 0xc0, !PT ;  /* 0x0000001f12127812 */ /* 0x000fe200078ec0ff */
[----:B------:R-:W-:Y:S02]  /*23d0*/  @P4 IMAD.MOV.U32 R15, RZ, RZ, R9 ;  /* 0x000000ffff0f4224 */ /* 0x000fe400078e0009 */
[----:B------:R-:W-:Y:S01]  /*23e0*/  @P5 IMAD.MOV.U32 R15, RZ, RZ, R10 ;  /* 0x000000ffff0f5224 */ /* 0x000fe200078e000a */
[----:B------:R-:W-:-:S05]  /*23f0*/  SHF.L.W.U32.HI R11, R14, R18, R11 ;  /* 0x000000120e0b7219 */ /* 0x000fca0000010e0b */
[----:B------:R-:W-:-:S05]  /*2400*/  @P0 IMAD.MOV.U32 R15, RZ, RZ, R23 ;  /* 0x000000ffff0f0224 */ /* 0x000fca00078e0017 */
[----:B------:R-:W-:-:S07]  /*2410*/  SHF.L.W.U32.HI R14, R15, R18, R14 ;  /* 0x000000120f0e7219 */ /* 0x000fce0000010e0e */
.L_x_14:
[C-C-:B------:R-:W-:Y:S01]  /*2420*/  SHF.L.W.U32.HI R22, R14.reuse, 0x2, R11.reuse ;  /* 0x000000020e167819 */ /* 0x140fe20000010e0b */
[----:B------:R-:W-:Y:S01]  /*2430*/  IMAD.SHL.U32 R14, R14, 0x4, RZ ;  /* 0x000000040e0e7824 */ /* 0x000fe200078e00ff */
[----:B------:R-:W-:Y:S01]  /*2440*/  UMOV UR4, 0x54442d19 ;  /* 0x54442d1900047882 */ /* 0x000fe20000000000 */
[----:B------:R-:W-:Y:S01]  /*2450*/  UMOV UR5, 0x3bf921fb ;  /* 0x3bf921fb00057882 */ /* 0x000fe20000000000 */
[----:B------:R-:W-:Y:S02]  /*2460*/  SHF.R.S32.HI R15, RZ, 0x1f, R22 ;  /* 0x0000001fff0f7819 */ /* 0x000fe40000011416 */
[----:B------:R-:W-:Y:S02]  /*2470*/  SHF.R.U32.HI R11, RZ, 0x1e, R11 ;  /* 0x0000001eff0b7819 */ /* 0x000fe4000001160b */
[C---:B------:R-:W-:Y:S02]  /*2480*/  LOP3.LUT R14, R15.reuse, R14, RZ, 0x3c, !PT ;  /* 0x0000000e0f0e7212 */ /* 0x040fe400078e3cff */
[----:B------:R-:W-:-:S02]  /*2490*/  LOP3.LUT R15, R15, R22, RZ, 0x3c, !PT ;  /* 0x000000160f0f7212 */ /* 0x000fc400078e3cff */
[----:B------:R-:W-:Y:S02]  /*24a0*/  ISETP.GE.AND P1, PT, R2, RZ, PT ;  /* 0x000000ff0200720c */ /* 0x000fe40003f26270 */
[C---:B------:R-:W-:Y:S02]  /*24b0*/  LOP3.LUT R18, R22.reuse, R2, RZ, 0x3c, !PT ;  /* 0x0000000216127212 */ /* 0x040fe400078e3cff */
[----:B------:R-:W0:Y:S01]  /*24c0*/  I2F.F64.S64 R14, R14 ;  /* 0x0000000e000e7312 */ /* 0x000e220000301c00 */
[----:B------:R-:W-:Y:S02]  /*24d0*/  LEA.HI R22, R22, R11, RZ, 0x1 ;  /* 0x0000000b16167211 */ /* 0x000fe400078f08ff */
[----:B------:R-:W-:-:S03]  /*24e0*/  ISETP.GE.AND P0, PT, R18, RZ, PT ;  /* 0x000000ff1200720c */ /* 0x000fc60003f06270 */
[----:B------:R-:W-:-:S05]  /*24f0*/  IMAD.MOV R11, RZ, RZ, -R22 ;  /* 0x000000ffff0b7224 */ /* 0x000fca00078e0a16 */
[----:B------:R-:W-:Y:S01]  /*2500*/  @!P1 MOV R22, R11 ;  /* 0x0000000b00169202 */ /* 0x000fe20000000f00 */
[----:B0-----:R-:W-:-:S10]  /*2510*/  DMUL R20, R14, UR4 ;  /* 0x000000040e147c28 */ /* 0x001fd40008000000 */
[----:B------:R-:W0:Y:S02]  /*2520*/  F2F.F32.F64 R20, R20 ;  /* 0x0000001400147310 */ /* 0x000e240000301000 */
[----:B0-----:R-:W-:-:S07]  /*2530*/  FSEL R11, -R20, R20, !P0 ;  /* 0x00000014140b7208 */ /* 0x001fce0004000100 */
.L_x_12:
[----:B0-----:R-:W0:Y:S02]  /*2540*/  LDC.64 R14, c[0x0][0x3a0] ;  /* 0x0000e800ff0e7b82 */ /* 0x001e240000000a00 */
[----:B0-----:R-:W-:-:S05]  /*2550*/  IMAD.WIDE R14, R0, 0x4, R14 ;  /* 0x00000004000e7825 */ /* 0x001fca00078e020e */
[----:B------:R-:W2:Y:S01]  /*2560*/  LDG.E R18, desc[UR6][R14.64] ;  /* 0x000000060e127981 */ /* 0x000ea2000c1e1900 */
[----:B------:R-:W-:Y:S01]  /*2570*/  FMUL R20, R11, R11 ;  /* 0x0000000b0b147220 */ /* 0x000fe20000400000 */
[----:B------:R-:W-:Y:S02]  /*2580*/  LOP3.LUT R21, R22, 0x1, RZ, 0xc0, !PT ;  /* 0x0000000116157812 */ /* 0x000fe400078ec0ff */
[----:B------:R-:W-:Y:S01]  /*2590*/  FSETP.GE.AND P2, PT, |R2|, 105615, PT ;  /* 0x47ce47800200780b */ /* 0x000fe20003f46200 */
[----:B------:R-:W-:Y:S01]  /*25a0*/  FFMA R23, R20, R12, -0.0013887860113754868507 ;  /* 0xbab607ed14177423 */ /* 0x000fe2000000000c */
[----:B------:R-:W-:Y:S01]  /*25b0*/  ISETP.NE.U32.AND P0, PT, R21, 0x1, PT ;  /* 0x000000011500780c */ /* 0x000fe20003f05070 */
[----:B------:R-:W-:-:S03]  /*25c0*/  VIADD R21, R22, 0x1 ;  /* 0x0000000116157836 */ /* 0x000fc60000000000 */
[----:B------:R-:W-:Y:S02]  /*25d0*/  FSEL R23, R23, -0.00019574658654164522886, P0 ;  /* 0xb94d415317177808 */ /* 0x000fe40000000000 */
[----:B------:R-:W-:Y:S02]  /*25e0*/  FSEL R25, R13, 0.041666727513074874878, !P0 ;  /* 0x3d2aaabb0d197808 */ /* 0x000fe40004000000 */
[----:B------:R-:W-:Y:S02]  /*25f0*/  FSEL R22, -R17, -0.4999999701976776123, !P0 ;  /* 0xbeffffff11167808 */ /* 0x000fe40004000100 */
[----:B------:R-:W-:Y:S01]  /*2600*/  LOP3.LUT P1, RZ, R21, 0x2, RZ, 0xc0, !PT ;  /* 0x0000000215ff7812 */ /* 0x000fe2000782c0ff */
[----:B------:R-:W-:Y:S01]  /*2610*/  FFMA R23, R20, R23, R25 ;  /* 0x0000001714177223 */ /* 0x000fe20000000019 */
[----:B------:R-:W-:-:S03]  /*2620*/  FSEL R11, R11, 1, !P0 ;  /* 0x3f8000000b0b7808 */ /* 0x000fc60004000000 */
[C---:B------:R-:W-:Y:S02]  /*2630*/  FFMA R22, R20.reuse, R23, R22 ;  /* 0x0000001714167223 */ /* 0x040fe40000000016 */
[----:B------:R-:W-:-:S04]  /*2640*/  FFMA R20, R20, R11, RZ ;  /* 0x0000000b14147223 */ /* 0x000fc800000000ff */
[----:B------:R-:W-:-:S04]  /*2650*/  FFMA R11, R20, R22, R11 ;  /* 0x00000016140b7223 */ /* 0x000fc8000000000b */
[----:B------:R-:W-:-:S04]  /*2660*/  @P1 FADD R11, RZ, -R11 ;  /* 0x8000000bff0b1221 */ /* 0x000fc80000000000 */
[----:B--2---:R-:W-:-:S05]  /*2670*/  FFMA R11, R19, R11, R18 ;  /* 0x0000000b130b7223 */ /* 0x004fca0000000012 */
        /* <DEDUP_REMOVED lines=9> */
[----:B0-----:R-:W-:Y:S01]  /*2710*/  IMAD.MOV.U32 R11, RZ, RZ, RZ ;  /* 0x000000ffff0b7224 */ /* 0x001fe200078e00ff */
[----:B------:R-:W-:Y:S01]  /*2720*/  LOP3.LUT R21, R4, 0x80000000, RZ, 0xfc, !PT ;  /* 0x8000000004157812 */ /* 0x000fe200078efcff */
[----:B------:R-:W-:Y:S01]  /*2730*/  IMAD.MOV.U32 R20, RZ, RZ, RZ ;  /* 0x000000ffff147224 */ /* 0x000fe200078e00ff */
[----:B------:R-:W-:-:S06]  /*2740*/  UMOV UR4, URZ ;  /* 0x000000ff00047c82 */ /* 0x000fcc0008000000 */
.L_x_16:
[----:B-1----:R-:W-:Y:S01]  /*2750*/  MOV R18, UR8 ;  /* 0x0000000800127c02 */ /* 0x002fe20008000f00 */
        /* <DEDUP_REMOVED lines=10> */
[----:B------:R-:W-:-:S02]  /*2800*/  ISETP.EQ.AND P4, PT, R20, 0x10, PT ;  /* 0x000000101400780c */ /* 0x000fc40003f82270 */
[C---:B------:R-:W-:Y:S01]  /*2810*/  ISETP.EQ.AND P5, PT, R20.reuse, 0x14, PT ;  /* 0x000000141400780c */ /* 0x040fe20003fa2270 */
[----:B------:R-:W-:Y:S02]  /*2820*/  VIADD R20, R20, 0x4 ;  /* 0x0000000414147836 */ /* 0x000fe40000000000 */
[----:B--2---:R-:W-:-:S03]  /*2830*/  IMAD.WIDE.U32 R14, R14, R21, RZ ;  /* 0x000000150e0e7225 */ /* 0x004fc600078e00ff */
[----:B------:R-:W-:-:S05]  /*2840*/  IADD3 R4, P6, PT, R14, R3, RZ ;  /* 0x000000030e047210 */ /* 0x000fca0007fde0ff */
[----:B------:R-:W-:Y:S01]  /*2850*/  @P4 MOV R9, R4 ;  /* 0x0000000400094202 */ /* 0x000fe20000000f00 */
[----:B------:R-:W-:Y:S02]  /*2860*/  IMAD.X R3, R15, 0x1, R11, P6 ;  /* 0x000000010f037824 */ /* 0x000fe400030e060b */
[--C-:B------:R-:W-:Y:S02]  /*2870*/  @P0 IMAD.MOV.U32 R5, RZ, RZ, R4.reuse ;  /* 0x000000ffff050224 */ /* 0x100fe400078e0004 */
[--C-:B------:R-:W-:Y:S02]  /*2880*/  @P1 IMAD.MOV.U32 R6, RZ, RZ, R4.reuse ;  /* 0x000000ffff061224 */ /* 0x100fe400078e0004 */
[--C-:B------:R-:W-:Y:S02]  /*2890*/  @P2 IMAD.MOV.U32 R7, RZ, RZ, R4.reuse ;  /* 0x000000ffff072224 */ /* 0x100fe400078e0004 */
[--C-:B------:R-:W-:Y:S02]  /*28a0*/  @P3 IMAD.MOV.U32 R8, RZ, RZ, R4.reuse ;  /* 0x000000ffff083224 */ /* 0x100fe400078e0004 */
        /* <DEDUP_REMOVED lines=13> */
[----:B------:R-:W-:-:S03]  /*2980*/  ISETP.EQ.AND P5, PT, R15, RZ, PT ;  /* 0x000000ff0f00720c */ /* 0x000fc60003fa2270 */
[----:B------:R-:W-:Y:S01]  /*2990*/  @P3 IMAD.MOV.U32 R4, RZ, RZ, R5 ;  /* 0x000000ffff043224 */ /* 0x000fe200078e0005 */
[C---:B------:R-:W-:Y:S01]  /*29a0*/  ISETP.EQ.AND P3, PT, R15.reuse, -0x4, PT ;  /* 0xfffffffc0f00780c */ /* 0x040fe20003f62270 */
[--C-:B------:R-:W-:Y:S01]  /*29b0*/  @P4 IMAD.MOV.U32 R4, RZ, RZ, R6.reuse ;  /* 0x000000ffff044224 */ /* 0x100fe200078e0006 */
[----:B------:R-:W-:Y:S01]  /*29c0*/  @P4 MOV R11, R5 ;  /* 0x00000005000b4202 */ /* 0x000fe20000000f00 */
[----:B------:R-:W-:Y:S01]  /*29d0*/  @P2 IMAD.MOV.U32 R11, RZ, RZ, R6 ;  /* 0x000000ffff0b2224 */ /* 0x000fe200078e0006 */
[----:B------:R-:W-:Y:S01]  /*29e0*/  ISETP.EQ.AND P4, PT, R15, 0x4, PT ;  /* 0x000000040f00780c */ /* 0x000fe20003f82270 */
[--C-:B------:R-:W-:Y:S02]  /*29f0*/  @P2 IMAD.MOV.U32 R4, RZ, RZ, R7.reuse ;  /* 0x000000ffff042224 */ /* 0x100fe400078e0007 */
[----:B------:R-:W-:Y:S01]  /*2a00*/  @P1 IMAD.MOV.U32 R11, RZ, RZ, R7 ;  /* 0x000000ffff0b1224 */ /* 0x000fe200078e0007 */
[----:B------:R-:W-:Y:S01]  /*2a10*/  @P0 MOV R11, R8 ;  /* 0x00000008000b0202 */ /* 0x000fe20000000f00 */
[----:B------:R-:W-:-:S02]  /*2a20*/  @P1 IMAD.MOV.U32 R4, RZ, RZ, R8 ;  /* 0x000000ffff041224 */ /* 0x000fc400078e0008 */
        /* <DEDUP_REMOVED lines=8> */
[----:B------:R-:W-:Y:S01]  /*2ab0*/  LOP3.LUT R14, R14, 0x1f, RZ, 0xc0, !PT ;  /* 0x0000001f0e0e7812 */ /* 0x000fe200078ec0ff */
[----:B------:R-:W-:Y:S01]  /*2ac0*/  @P0 IMAD.MOV.U32 R5, RZ, RZ, R7 ;  /* 0x000000ffff050224 */ /* 0x000fe200078e0007 */
[----:B------:R-:W-:Y:S01]  /*2ad0*/  ISETP.EQ.AND P0, PT, R15, 0x8, PT ;  /* 0x000000080f00780c */ /* 0x000fe20003f02270 */
[----:B------:R-:W-:Y:S01]  /*2ae0*/  @P3 IMAD.MOV.U32 R5, RZ, RZ, R8 ;  /* 0x000000ffff053224 */ /* 0x000fe200078e0008 */
[----:B------:R-:W-:Y:S01]  /*2af0*/  SHF.L.W.U32.HI R4, R11, R14, R4 ;  /* 0x0000000e0b047219 */ /* 0x000fe20000010e04 */
[----:B------:R-:W-:Y:S02]  /*2b00*/  @P5 IMAD.MOV.U32 R5, RZ, RZ, R9 ;  /* 0x000000ffff055224 */ /* 0x000fe400078e0009 */
[----:B------:R-:W-:-:S08]  /*2b10*/  @P4 IMAD.MOV.U32 R5, RZ, RZ, R10 ;  /* 0x000000ffff054224 */ /* 0x000fd000078e000a */
[----:B------:R-:W-:-:S04]  /*2b20*/  @P0 MOV R5, R3 ;  /* 0x0000000300050202 */ /* 0x000fc80000000f00 */
[----:B------:R-:W-:-:S07]  /*2b30*/  SHF.L.W.U32.HI R11, R5, R14, R11 ;  /* 0x0000000e050b7219 */ /* 0x000fce0000010e0b */
.L_x_17:
        /* <DEDUP_REMOVED lines=12> */
[----:B------:R-:W-:-:S03]  /*2c00*/  ISETP.GE.AND P0, PT, R2, RZ, PT ;  /* 0x000000ff0200720c */ /* 0x000fc60003f06270 */
[----:B------:R-:W-:-:S04]  /*2c10*/  IMAD.MOV R2, RZ, RZ, -R4 ;  /* 0x000000ffff027224 */ /* 0x000fc800078e0a04 */
[----:B------:R-:W-:Y:S01]  /*2c20*/  @!P1 IMAD.MOV.U32 R4, RZ, RZ, R2 ;  /* 0x000000ffff049224 */ /* 0x000fe200078e0002 */
[----:B0-----:R-:W-:-:S10]  /*2c30*/  DMUL R6, R6, UR4 ;  /* 0x0000000406067c28 */ /* 0x001fd40008000000 */
[----:B------:R-:W0:Y:S02]  /*2c40*/  F2F.F32.F64 R6, R6 ;  /* 0x0000000600067310 */ /* 0x000e240000301000 */
[----:B0-----:R-:W-:-:S07]  /*2c50*/  FSEL R3, -R6, R6, !P0 ;  /* 0x0000000606037208 */ /* 0x001fce0004000100 */
.L_x_15:
[----:B------:R-:W1:Y:S02]  /*2c60*/  LDC.64 R6, c[0x0][0x3a8] ;  /* 0x0000ea00ff067b82 */ /* 0x000e640000000a00 */
[----:B-1----:R-:W-:-:S05]  /*2c70*/  IMAD.WIDE R6, R0, 0x4, R6 ;  /* 0x0000000400067825 */ /* 0x002fca00078e0206 */
[----:B------:R-:W2:Y:S01]  /*2c80*/  LDG.E R9, desc[UR6][R6.64] ;  /* 0x0000000606097981 */ /* 0x000ea2000c1e1900 */
[----:B------:R-:W-:Y:S01]  /*2c90*/  FMUL R0, R3, R3 ;  /* 0x0000000303007220 */ /* 0x000fe20000400000 */
[C---:B------:R-:W-:Y:S01]  /*2ca0*/  LOP3.LUT R2, R4.reuse, 0x1, RZ, 0xc0, !PT ;  /* 0x0000000104027812 */ /* 0x040fe200078ec0ff */
[----:B------:R-:W-:Y:S02]  /*2cb0*/  VIADD R4, R4, 0x1 ;  /* 0x0000000104047836 */ /* 0x000fe40000000000 */
[----:B------:R-:W-:Y:S01]  /*2cc0*/  FFMA R12, R0, R12, -0.0013887860113754868507 ;  /* 0xbab607ed000c7423 */ /* 0x000fe2000000000c */
[----:B------:R-:W-:Y:S02]  /*2cd0*/  ISETP.NE.U32.AND P0, PT, R2, 0x1, PT ;  /* 0x000000010200780c */ /* 0x000fe40003f05070 */
[----:B------:R-:W-:Y:S02]  /*2ce0*/  LOP3.LUT P1, RZ, R4, 0x2, RZ, 0xc0, !PT ;  /* 0x0000000204ff7812 */ /* 0x000fe4000782c0ff */
[----:B------:R-:W-:-:S02]  /*2cf0*/  FSEL R13, R13, 0.041666727513074874878, !P0 ;  /* 0x3d2aaabb0d0d7808 */ /* 0x000fc40004000000 */
[----:B------:R-:W-:Y:S02]  /*2d00*/  FSEL R5, R12, -0.00019574658654164522886, P0 ;  /* 0xb94d41530c057808 */ /* 0x000fe40000000000 */
[----:B------:R-:W-:Y:S02]  /*2d10*/  FSEL R2, -R17, -0.4999999701976776123, !P0 ;  /* 0xbeffffff11027808 */ /* 0x000fe40004000100 */
[----:B------:R-:W-:Y:S01]  /*2d20*/  FSEL R3, R3, 1, !P0 ;  /* 0x3f80000003037808 */ /* 0x000fe20004000000 */
[----:B------:R-:W-:-:S04]  /*2d30*/  FFMA R5, R0, R5, R13 ;  /* 0x0000000500057223 */ /* 0x000fc8000000000d */
[C---:B------:R-:W-:Y:S01]  /*2d40*/  FFMA R2, R0.reuse, R5, R2 ;  /* 0x0000000500027223 */ /* 0x040fe20000000002 */
[----:B------:R-:W-:-:S04]  /*2d50*/  FFMA R0, R0, R3, RZ ;  /* 0x0000000300007223 */ /* 0x000fc800000000ff */
[----:B------:R-:W-:-:S04]  /*2d60*/  FFMA R3, R0, R2, R3 ;  /* 0x0000000200037223 */ /* 0x000fc80000000003 */
[----:B------:R-:W-:-:S04]  /*2d70*/  @P1 FADD R3, RZ, -R3 ;  /* 0x80000003ff031221 */ /* 0x000fc80000000000 */
[----:B--2---:R-:W-:-:S05]  /*2d80*/  FFMA R9, R16, R3, R9 ;  /* 0x0000000310097223 */ /* 0x004fca0000000009 */
[----:B------:R-:W-:Y:S01]  /*2d90*/  STG.E desc[UR6][R6.64], R9 ;  /* 0x0000000906007986 */ /* 0x000fe2000c101906 */
[----:B------:R-:W-:Y:S05]  /*2da0*/  EXIT ;  /* 0x000000000000794d */ /* 0x000fea0003800000 */
.L_x_18:
[----:B------:R-:W-:-:S00]  /*2db0*/  BRA `(.L_x_18) ;  /* 0xfffffffc00fc7947 */ /* 0x000fc0000383ffff */
[----:B------:R-:W-:-:S00]  /*2dc0*/  NOP ;  /* 0x0000000000007918 */ /* 0x000fc00000000000 */
        /* <DEDUP_REMOVED lines=11> */
.L_x_19:


//--------------------- .nv.global.init           --------------------------
	.section	.nv.global.init,"aw",@progbits
	.align	4
.nv.global.init:
	.type		__cudart_i2opi_f,@object
	.size		__cudart_i2opi_f,(.L_0 - __cudart_i2opi_f)
__cudart_i2opi_f:
        /*0000*/ 	.byte	0x41, 0x90, 0x43, 0x3c, 0x99, 0x95, 0x62, 0xdb, 0xc0, 0xdd, 0x34, 0xf5, 0xd1, 0x57, 0x27, 0xfc
        /*0010*/ 	.byte	0x29, 0x15, 0x44, 0x4e, 0x6e, 0x83, 0xf9, 0xa2
.L_0:


//--------------------- .nv.shared.reserved.0     --------------------------
	.section	.nv.shared.reserved.0,"aw",@nobits
	.weak		__nv_reservedSMEM_offset_0_alias
	.size		__nv_reservedSMEM_offset_0_alias, 0, 64
	.other		__nv_reservedSMEM_offset_0_alias,@"STO_CUDA_RESERVED_SHARED STV_DEFAULT"
__nv_reservedSMEM_offset_0_alias:
	.zero		0
	.zero		64


//--------------------- .nv.constant0.mdatatemp   --------------------------
	.section	.nv.constant0.mdatatemp,"a",@progbits
	.sectionflags	@""
	.align	4
.nv.constant0.mdatatemp:
	.zero		980


//--------------------- SYMBOLS --------------------------

	.type		.nv.reservedSmem.offset0,@object
	.size		.nv.reservedSmem.offset0,0x4
